//
// Generated by NVIDIA NVVM Compiler
//
// Compiler Build ID: CL-36424714
// Cuda compilation tools, release 13.0, V13.0.88
// Based on NVVM 20.0.0
//

.version 9.0
.target sm_100
.address_size 64

	// .globl	rtruncnorm_kernel
.global .align 4 .b8 precalc_xorwow_matrix[102400];
.global .align 4 .b8 precalc_xorwow_offset_matrix[102400];
.global .align 4 .b8 mrg32k3aM1[2304];
.global .align 4 .b8 mrg32k3aM2[2304];
.global .align 4 .b8 mrg32k3aM1SubSeq[2016];
.global .align 4 .b8 mrg32k3aM2SubSeq[2016];
.global .align 4 .b8 mrg32k3aM1Seq[2304];
.global .align 4 .b8 mrg32k3aM2Seq[2304];
.const .align 8 .b8 __cr_lgamma_table[72];

.visible .entry rtruncnorm_kernel(
	.param .u64 .ptr .align 1 rtruncnorm_kernel_param_0,
	.param .u32 rtruncnorm_kernel_param_1,
	.param .u64 .ptr .align 1 rtruncnorm_kernel_param_2,
	.param .u64 .ptr .align 1 rtruncnorm_kernel_param_3,
	.param .u64 .ptr .align 1 rtruncnorm_kernel_param_4,
	.param .u64 .ptr .align 1 rtruncnorm_kernel_param_5,
	.param .u32 rtruncnorm_kernel_param_6,
	.param .u32 rtruncnorm_kernel_param_7,
	.param .u32 rtruncnorm_kernel_param_8,
	.param .u32 rtruncnorm_kernel_param_9
)
{
	.local .align 8 .b8 	__local_depot0[48];
	.reg .b64 	%SP;
	.reg .b64 	%SPL;
	.reg .pred 	%p<117>;
	.reg .b32 	%r<1364>;
	.reg .b32 	%f<330>;
	.reg .b64 	%rd<49>;

	mov.u64 	%SPL, __local_depot0;
	ld.param.u32 	%r593, [rtruncnorm_kernel_param_1];
	ld.param.u64 	%rd16, [rtruncnorm_kernel_param_2];
	ld.param.u64 	%rd17, [rtruncnorm_kernel_param_4];
	ld.param.u64 	%rd18, [rtruncnorm_kernel_param_5];
	ld.param.u32 	%r589, [rtruncnorm_kernel_param_6];
	ld.param.u32 	%r590, [rtruncnorm_kernel_param_7];
	ld.param.u32 	%r591, [rtruncnorm_kernel_param_8];
	ld.param.u32 	%r592, [rtruncnorm_kernel_param_9];
	cvta.to.global.u64 	%rd1, %rd16;
	cvta.to.global.u64 	%rd2, %rd17;
	cvta.to.global.u64 	%rd3, %rd18;
	mov.u32 	%r594, %ctaid.x;
	mov.u32 	%r595, %ctaid.y;
	mov.u32 	%r596, %nctaid.x;
	mad.lo.s32 	%r597, %r595, %r596, %r594;
	mov.u32 	%r598, %ntid.x;
	mov.u32 	%r599, %ntid.y;
	mov.u32 	%r600, %ntid.z;
	mov.u32 	%r601, %tid.z;
	mov.u32 	%r602, %tid.y;
	mov.u32 	%r603, %tid.x;
	mad.lo.s32 	%r604, %r597, %r600, %r601;
	mad.lo.s32 	%r605, %r604, %r599, %r602;
	mad.lo.s32 	%r1, %r605, %r598, %r603;
	setp.ge.s32 	%p4, %r1, %r593;
	@%p4 bra 	$L__BB0_144;
	add.u64 	%rd4, %SPL, 0;
	mad.lo.s32 	%r606, %r591, %r1, %r590;
	xor.b32  	%r607, %r606, -1429050551;
	mul.lo.s32 	%r608, %r607, 1099087573;
	setp.gt.s32 	%p5, %r606, -1;
	selp.b32 	%r609, -644748465, -1947113066, %p5;
	add.s32 	%r610, %r609, %r608;
	add.s32 	%r1344, %r610, 6615241;
	add.s32 	%r1066, %r608, 123456789;
	st.local.v2.u32 	[%rd4], {%r1344, %r1066};
	xor.b32  	%r1065, %r608, 362436069;
	add.s32 	%r1064, %r609, 521288629;
	st.local.v2.u32 	[%rd4+8], {%r1065, %r1064};
	xor.b32  	%r1063, %r609, 88675123;
	add.s32 	%r1062, %r608, 5783321;
	st.local.v2.u32 	[%rd4+16], {%r1063, %r1062};
	setp.eq.s32 	%p6, %r592, 0;
	@%p6 bra 	$L__BB0_116;
	cvt.s64.s32 	%rd48, %r592;
	mov.b32 	%r1049, 0;
	mov.u64 	%rd21, precalc_xorwow_matrix;
$L__BB0_3:
	mov.u64 	%rd6, %rd48;
	and.b64  	%rd7, %rd6, 3;
	setp.eq.s64 	%p7, %rd7, 0;
	@%p7 bra 	$L__BB0_115;
	mul.wide.u32 	%rd20, %r1049, 3200;
	add.s64 	%rd8, %rd21, %rd20;
	mov.b32 	%r1062, 0;
	mov.u32 	%r1063, %r1062;
	mov.u32 	%r1064, %r1062;
	mov.u32 	%r1065, %r1062;
	mov.u32 	%r1066, %r1062;
	mov.u32 	%r1055, %r1062;
$L__BB0_5:
	mul.wide.u32 	%rd22, %r1055, 4;
	add.s64 	%rd23, %rd4, %rd22;
	ld.local.u32 	%r20, [%rd23+4];
	shl.b32 	%r21, %r1055, 5;
	mov.b32 	%r1061, 0;
$L__BB0_6:
	.pragma "nounroll";
	shr.u32 	%r614, %r20, %r1061;
	and.b32  	%r615, %r614, 1;
	setp.eq.b32 	%p8, %r615, 1;
	not.pred 	%p9, %p8;
	add.s32 	%r616, %r21, %r1061;
	mul.lo.s32 	%r617, %r616, 5;
	mul.wide.u32 	%rd24, %r617, 4;
	add.s64 	%rd9, %rd8, %rd24;
	@%p9 bra 	$L__BB0_8;
	ld.global.u32 	%r618, [%rd9];
	xor.b32  	%r1066, %r1066, %r618;
	ld.global.u32 	%r619, [%rd9+4];
	xor.b32  	%r1065, %r1065, %r619;
	ld.global.u32 	%r620, [%rd9+8];
	xor.b32  	%r1064, %r1064, %r620;
	ld.global.u32 	%r621, [%rd9+12];
	xor.b32  	%r1063, %r1063, %r621;
	ld.global.u32 	%r622, [%rd9+16];
	xor.b32  	%r1062, %r1062, %r622;
$L__BB0_8:
	and.b32  	%r624, %r614, 2;
	setp.eq.s32 	%p10, %r624, 0;
	@%p10 bra 	$L__BB0_10;
	ld.global.u32 	%r625, [%rd9+20];
	xor.b32  	%r1066, %r1066, %r625;
	ld.global.u32 	%r626, [%rd9+24];
	xor.b32  	%r1065, %r1065, %r626;
	ld.global.u32 	%r627, [%rd9+28];
	xor.b32  	%r1064, %r1064, %r627;
	ld.global.u32 	%r628, [%rd9+32];
	xor.b32  	%r1063, %r1063, %r628;
	ld.global.u32 	%r629, [%rd9+36];
	xor.b32  	%r1062, %r1062, %r629;
$L__BB0_10:
	and.b32  	%r631, %r614, 4;
	setp.eq.s32 	%p11, %r631, 0;
	@%p11 bra 	$L__BB0_12;
	ld.global.u32 	%r632, [%rd9+40];
	xor.b32  	%r1066, %r1066, %r632;
	ld.global.u32 	%r633, [%rd9+44];
	xor.b32  	%r1065, %r1065, %r633;
	ld.global.u32 	%r634, [%rd9+48];
	xor.b32  	%r1064, %r1064, %r634;
	ld.global.u32 	%r635, [%rd9+52];
	xor.b32  	%r1063, %r1063, %r635;
	ld.global.u32 	%r636, [%rd9+56];
	xor.b32  	%r1062, %r1062, %r636;
$L__BB0_12:
	and.b32  	%r638, %r614, 8;
	setp.eq.s32 	%p12, %r638, 0;
	@%p12 bra 	$L__BB0_14;
	ld.global.u32 	%r639, [%rd9+60];
	xor.b32  	%r1066, %r1066, %r639;
	ld.global.u32 	%r640, [%rd9+64];
	xor.b32  	%r1065, %r1065, %r640;
	ld.global.u32 	%r641, [%rd9+68];
	xor.b32  	%r1064, %r1064, %r641;
	ld.global.u32 	%r642, [%rd9+72];
	xor.b32  	%r1063, %r1063, %r642;
	ld.global.u32 	%r643, [%rd9+76];
	xor.b32  	%r1062, %r1062, %r643;
$L__BB0_14:
	and.b32  	%r645, %r614, 16;
	setp.eq.s32 	%p13, %r645, 0;
	@%p13 bra 	$L__BB0_16;
	ld.global.u32 	%r646, [%rd9+80];
	xor.b32  	%r1066, %r1066, %r646;
	ld.global.u32 	%r647, [%rd9+84];
	xor.b32  	%r1065, %r1065, %r647;
	ld.global.u32 	%r648, [%rd9+88];
	xor.b32  	%r1064, %r1064, %r648;
	ld.global.u32 	%r649, [%rd9+92];
	xor.b32  	%r1063, %r1063, %r649;
	ld.global.u32 	%r650, [%rd9+96];
	xor.b32  	%r1062, %r1062, %r650;
$L__BB0_16:
	and.b32  	%r652, %r614, 32;
	setp.eq.s32 	%p14, %r652, 0;
	@%p14 bra 	$L__BB0_18;
	ld.global.u32 	%r653, [%rd9+100];
	xor.b32  	%r1066, %r1066, %r653;
	ld.global.u32 	%r654, [%rd9+104];
	xor.b32  	%r1065, %r1065, %r654;
	ld.global.u32 	%r655, [%rd9+108];
	xor.b32  	%r1064, %r1064, %r655;
	ld.global.u32 	%r656, [%rd9+112];
	xor.b32  	%r1063, %r1063, %r656;
	ld.global.u32 	%r657, [%rd9+116];
	xor.b32  	%r1062, %r1062, %r657;
$L__BB0_18:
	and.b32  	%r659, %r614, 64;
	setp.eq.s32 	%p15, %r659, 0;
	@%p15 bra 	$L__BB0_20;
	ld.global.u32 	%r660, [%rd9+120];
	xor.b32  	%r1066, %r1066, %r660;
	ld.global.u32 	%r661, [%rd9+124];
	xor.b32  	%r1065, %r1065, %r661;
	ld.global.u32 	%r662, [%rd9+128];
	xor.b32  	%r1064, %r1064, %r662;
	ld.global.u32 	%r663, [%rd9+132];
	xor.b32  	%r1063, %r1063, %r663;
	ld.global.u32 	%r664, [%rd9+136];
	xor.b32  	%r1062, %r1062, %r664;
$L__BB0_20:
	and.b32  	%r666, %r614, 128;
	setp.eq.s32 	%p16, %r666, 0;
	@%p16 bra 	$L__BB0_22;
	ld.global.u32 	%r667, [%rd9+140];
	xor.b32  	%r1066, %r1066, %r667;
	ld.global.u32 	%r668, [%rd9+144];
	xor.b32  	%r1065, %r1065, %r668;
	ld.global.u32 	%r669, [%rd9+148];
	xor.b32  	%r1064, %r1064, %r669;
	ld.global.u32 	%r670, [%rd9+152];
	xor.b32  	%r1063, %r1063, %r670;
	ld.global.u32 	%r671, [%rd9+156];
	xor.b32  	%r1062, %r1062, %r671;
$L__BB0_22:
	and.b32  	%r673, %r614, 256;
	setp.eq.s32 	%p17, %r673, 0;
	@%p17 bra 	$L__BB0_24;
	ld.global.u32 	%r674, [%rd9+160];
	xor.b32  	%r1066, %r1066, %r674;
	ld.global.u32 	%r675, [%rd9+164];
	xor.b32  	%r1065, %r1065, %r675;
	ld.global.u32 	%r676, [%rd9+168];
	xor.b32  	%r1064, %r1064, %r676;
	ld.global.u32 	%r677, [%rd9+172];
	xor.b32  	%r1063, %r1063, %r677;
	ld.global.u32 	%r678, [%rd9+176];
	xor.b32  	%r1062, %r1062, %r678;
$L__BB0_24:
	and.b32  	%r680, %r614, 512;
	setp.eq.s32 	%p18, %r680, 0;
	@%p18 bra 	$L__BB0_26;
	ld.global.u32 	%r681, [%rd9+180];
	xor.b32  	%r1066, %r1066, %r681;
	ld.global.u32 	%r682, [%rd9+184];
	xor.b32  	%r1065, %r1065, %r682;
	ld.global.u32 	%r683, [%rd9+188];
	xor.b32  	%r1064, %r1064, %r683;
	ld.global.u32 	%r684, [%rd9+192];
	xor.b32  	%r1063, %r1063, %r684;
	ld.global.u32 	%r685, [%rd9+196];
	xor.b32  	%r1062, %r1062, %r685;
$L__BB0_26:
	and.b32  	%r687, %r614, 1024;
	setp.eq.s32 	%p19, %r687, 0;
	@%p19 bra 	$L__BB0_28;
	ld.global.u32 	%r688, [%rd9+200];
	xor.b32  	%r1066, %r1066, %r688;
	ld.global.u32 	%r689, [%rd9+204];
	xor.b32  	%r1065, %r1065, %r689;
	ld.global.u32 	%r690, [%rd9+208];
	xor.b32  	%r1064, %r1064, %r690;
	ld.global.u32 	%r691, [%rd9+212];
	xor.b32  	%r1063, %r1063, %r691;
	ld.global.u32 	%r692, [%rd9+216];
	xor.b32  	%r1062, %r1062, %r692;
$L__BB0_28:
	and.b32  	%r694, %r614, 2048;
	setp.eq.s32 	%p20, %r694, 0;
	@%p20 bra 	$L__BB0_30;
	ld.global.u32 	%r695, [%rd9+220];
	xor.b32  	%r1066, %r1066, %r695;
	ld.global.u32 	%r696, [%rd9+224];
	xor.b32  	%r1065, %r1065, %r696;
	ld.global.u32 	%r697, [%rd9+228];
	xor.b32  	%r1064, %r1064, %r697;
	ld.global.u32 	%r698, [%rd9+232];
	xor.b32  	%r1063, %r1063, %r698;
	ld.global.u32 	%r699, [%rd9+236];
	xor.b32  	%r1062, %r1062, %r699;
$L__BB0_30:
	and.b32  	%r701, %r614, 4096;
	setp.eq.s32 	%p21, %r701, 0;
	@%p21 bra 	$L__BB0_32;
	ld.global.u32 	%r702, [%rd9+240];
	xor.b32  	%r1066, %r1066, %r702;
	ld.global.u32 	%r703, [%rd9+244];
	xor.b32  	%r1065, %r1065, %r703;
	ld.global.u32 	%r704, [%rd9+248];
	xor.b32  	%r1064, %r1064, %r704;
	ld.global.u32 	%r705, [%rd9+252];
	xor.b32  	%r1063, %r1063, %r705;
	ld.global.u32 	%r706, [%rd9+256];
	xor.b32  	%r1062, %r1062, %r706;
$L__BB0_32:
	and.b32  	%r708, %r614, 8192;
	setp.eq.s32 	%p22, %r708, 0;
	@%p22 bra 	$L__BB0_34;
	ld.global.u32 	%r709, [%rd9+260];
	xor.b32  	%r1066, %r1066, %r709;
	ld.global.u32 	%r710, [%rd9+264];
	xor.b32  	%r1065, %r1065, %r710;
	ld.global.u32 	%r711, [%rd9+268];
	xor.b32  	%r1064, %r1064, %r711;
	ld.global.u32 	%r712, [%rd9+272];
	xor.b32  	%r1063, %r1063, %r712;
	ld.global.u32 	%r713, [%rd9+276];
	xor.b32  	%r1062, %r1062, %r713;
$L__BB0_34:
	and.b32  	%r715, %r614, 16384;
	setp.eq.s32 	%p23, %r715, 0;
	@%p23 bra 	$L__BB0_36;
	ld.global.u32 	%r716, [%rd9+280];
	xor.b32  	%r1066, %r1066, %r716;
	ld.global.u32 	%r717, [%rd9+284];
	xor.b32  	%r1065, %r1065, %r717;
	ld.global.u32 	%r718, [%rd9+288];
	xor.b32  	%r1064, %r1064, %r718;
	ld.global.u32 	%r719, [%rd9+292];
	xor.b32  	%r1063, %r1063, %r719;
	ld.global.u32 	%r720, [%rd9+296];
	xor.b32  	%r1062, %r1062, %r720;
$L__BB0_36:
	and.b32  	%r722, %r614, 32768;
	setp.eq.s32 	%p24, %r722, 0;
	@%p24 bra 	$L__BB0_38;
	ld.global.u32 	%r723, [%rd9+300];
	xor.b32  	%r1066, %r1066, %r723;
	ld.global.u32 	%r724, [%rd9+304];
	xor.b32  	%r1065, %r1065, %r724;
	ld.global.u32 	%r725, [%rd9+308];
	xor.b32  	%r1064, %r1064, %r725;
	ld.global.u32 	%r726, [%rd9+312];
	xor.b32  	%r1063, %r1063, %r726;
	ld.global.u32 	%r727, [%rd9+316];
	xor.b32  	%r1062, %r1062, %r727;
$L__BB0_38:
	add.s32 	%r1061, %r1061, 16;
	setp.ne.s32 	%p25, %r1061, 32;
	@%p25 bra 	$L__BB0_6;
	mad.lo.s32 	%r728, %r1055, -31, %r21;
	add.s32 	%r1055, %r728, 1;
	setp.ne.s32 	%p26, %r1055, 5;
	@%p26 bra 	$L__BB0_5;
	st.local.u32 	[%rd4+4], %r1066;
	st.local.v2.u32 	[%rd4+8], {%r1065, %r1064};
	st.local.v2.u32 	[%rd4+16], {%r1063, %r1062};
	setp.eq.s64 	%p27, %rd7, 1;
	@%p27 bra 	$L__BB0_115;
	mov.b32 	%r1062, 0;
	mov.u32 	%r1063, %r1062;
	mov.u32 	%r1064, %r1062;
	mov.u32 	%r1065, %r1062;
	mov.u32 	%r1066, %r1062;
	mov.u32 	%r1147, %r1062;
$L__BB0_42:
	mul.wide.u32 	%rd25, %r1147, 4;
	add.s64 	%rd26, %rd4, %rd25;
	ld.local.u32 	%r196, [%rd26+4];
	shl.b32 	%r197, %r1147, 5;
	mov.b32 	%r1153, 0;
$L__BB0_43:
	.pragma "nounroll";
	shr.u32 	%r731, %r196, %r1153;
	and.b32  	%r732, %r731, 1;
	setp.eq.b32 	%p28, %r732, 1;
	not.pred 	%p29, %p28;
	add.s32 	%r733, %r197, %r1153;
	mul.lo.s32 	%r734, %r733, 5;
	mul.wide.u32 	%rd27, %r734, 4;
	add.s64 	%rd10, %rd8, %rd27;
	@%p29 bra 	$L__BB0_45;
	ld.global.u32 	%r735, [%rd10];
	xor.b32  	%r1066, %r1066, %r735;
	ld.global.u32 	%r736, [%rd10+4];
	xor.b32  	%r1065, %r1065, %r736;
	ld.global.u32 	%r737, [%rd10+8];
	xor.b32  	%r1064, %r1064, %r737;
	ld.global.u32 	%r738, [%rd10+12];
	xor.b32  	%r1063, %r1063, %r738;
	ld.global.u32 	%r739, [%rd10+16];
	xor.b32  	%r1062, %r1062, %r739;
$L__BB0_45:
	and.b32  	%r741, %r731, 2;
	setp.eq.s32 	%p30, %r741, 0;
	@%p30 bra 	$L__BB0_47;
	ld.global.u32 	%r742, [%rd10+20];
	xor.b32  	%r1066, %r1066, %r742;
	ld.global.u32 	%r743, [%rd10+24];
	xor.b32  	%r1065, %r1065, %r743;
	ld.global.u32 	%r744, [%rd10+28];
	xor.b32  	%r1064, %r1064, %r744;
	ld.global.u32 	%r745, [%rd10+32];
	xor.b32  	%r1063, %r1063, %r745;
	ld.global.u32 	%r746, [%rd10+36];
	xor.b32  	%r1062, %r1062, %r746;
$L__BB0_47:
	and.b32  	%r748, %r731, 4;
	setp.eq.s32 	%p31, %r748, 0;
	@%p31 bra 	$L__BB0_49;
	ld.global.u32 	%r749, [%rd10+40];
	xor.b32  	%r1066, %r1066, %r749;
	ld.global.u32 	%r750, [%rd10+44];
	xor.b32  	%r1065, %r1065, %r750;
	ld.global.u32 	%r751, [%rd10+48];
	xor.b32  	%r1064, %r1064, %r751;
	ld.global.u32 	%r752, [%rd10+52];
	xor.b32  	%r1063, %r1063, %r752;
	ld.global.u32 	%r753, [%rd10+56];
	xor.b32  	%r1062, %r1062, %r753;
$L__BB0_49:
	and.b32  	%r755, %r731, 8;
	setp.eq.s32 	%p32, %r755, 0;
	@%p32 bra 	$L__BB0_51;
	ld.global.u32 	%r756, [%rd10+60];
	xor.b32  	%r1066, %r1066, %r756;
	ld.global.u32 	%r757, [%rd10+64];
	xor.b32  	%r1065, %r1065, %r757;
	ld.global.u32 	%r758, [%rd10+68];
	xor.b32  	%r1064, %r1064, %r758;
	ld.global.u32 	%r759, [%rd10+72];
	xor.b32  	%r1063, %r1063, %r759;
	ld.global.u32 	%r760, [%rd10+76];
	xor.b32  	%r1062, %r1062, %r760;
$L__BB0_51:
	and.b32  	%r762, %r731, 16;
	setp.eq.s32 	%p33, %r762, 0;
	@%p33 bra 	$L__BB0_53;
	ld.global.u32 	%r763, [%rd10+80];
	xor.b32  	%r1066, %r1066, %r763;
	ld.global.u32 	%r764, [%rd10+84];
	xor.b32  	%r1065, %r1065, %r764;
	ld.global.u32 	%r765, [%rd10+88];
	xor.b32  	%r1064, %r1064, %r765;
	ld.global.u32 	%r766, [%rd10+92];
	xor.b32  	%r1063, %r1063, %r766;
	ld.global.u32 	%r767, [%rd10+96];
	xor.b32  	%r1062, %r1062, %r767;
$L__BB0_53:
	and.b32  	%r769, %r731, 32;
	setp.eq.s32 	%p34, %r769, 0;
	@%p34 bra 	$L__BB0_55;
	ld.global.u32 	%r770, [%rd10+100];
	xor.b32  	%r1066, %r1066, %r770;
	ld.global.u32 	%r771, [%rd10+104];
	xor.b32  	%r1065, %r1065, %r771;
	ld.global.u32 	%r772, [%rd10+108];
	xor.b32  	%r1064, %r1064, %r772;
	ld.global.u32 	%r773, [%rd10+112];
	xor.b32  	%r1063, %r1063, %r773;
	ld.global.u32 	%r774, [%rd10+116];
	xor.b32  	%r1062, %r1062, %r774;
$L__BB0_55:
	and.b32  	%r776, %r731, 64;
	setp.eq.s32 	%p35, %r776, 0;
	@%p35 bra 	$L__BB0_57;
	ld.global.u32 	%r777, [%rd10+120];
	xor.b32  	%r1066, %r1066, %r777;
	ld.global.u32 	%r778, [%rd10+124];
	xor.b32  	%r1065, %r1065, %r778;
	ld.global.u32 	%r779, [%rd10+128];
	xor.b32  	%r1064, %r1064, %r779;
	ld.global.u32 	%r780, [%rd10+132];
	xor.b32  	%r1063, %r1063, %r780;
	ld.global.u32 	%r781, [%rd10+136];
	xor.b32  	%r1062, %r1062, %r781;
$L__BB0_57:
	and.b32  	%r783, %r731, 128;
	setp.eq.s32 	%p36, %r783, 0;
	@%p36 bra 	$L__BB0_59;
	ld.global.u32 	%r784, [%rd10+140];
	xor.b32  	%r1066, %r1066, %r784;
	ld.global.u32 	%r785, [%rd10+144];
	xor.b32  	%r1065, %r1065, %r785;
	ld.global.u32 	%r786, [%rd10+148];
	xor.b32  	%r1064, %r1064, %r786;
	ld.global.u32 	%r787, [%rd10+152];
	xor.b32  	%r1063, %r1063, %r787;
	ld.global.u32 	%r788, [%rd10+156];
	xor.b32  	%r1062, %r1062, %r788;
$L__BB0_59:
	and.b32  	%r790, %r731, 256;
	setp.eq.s32 	%p37, %r790, 0;
	@%p37 bra 	$L__BB0_61;
	ld.global.u32 	%r791, [%rd10+160];
	xor.b32  	%r1066, %r1066, %r791;
	ld.global.u32 	%r792, [%rd10+164];
	xor.b32  	%r1065, %r1065, %r792;
	ld.global.u32 	%r793, [%rd10+168];
	xor.b32  	%r1064, %r1064, %r793;
	ld.global.u32 	%r794, [%rd10+172];
	xor.b32  	%r1063, %r1063, %r794;
	ld.global.u32 	%r795, [%rd10+176];
	xor.b32  	%r1062, %r1062, %r795;
$L__BB0_61:
	and.b32  	%r797, %r731, 512;
	setp.eq.s32 	%p38, %r797, 0;
	@%p38 bra 	$L__BB0_63;
	ld.global.u32 	%r798, [%rd10+180];
	xor.b32  	%r1066, %r1066, %r798;
	ld.global.u32 	%r799, [%rd10+184];
	xor.b32  	%r1065, %r1065, %r799;
	ld.global.u32 	%r800, [%rd10+188];
	xor.b32  	%r1064, %r1064, %r800;
	ld.global.u32 	%r801, [%rd10+192];
	xor.b32  	%r1063, %r1063, %r801;
	ld.global.u32 	%r802, [%rd10+196];
	xor.b32  	%r1062, %r1062, %r802;
$L__BB0_63:
	and.b32  	%r804, %r731, 1024;
	setp.eq.s32 	%p39, %r804, 0;
	@%p39 bra 	$L__BB0_65;
	ld.global.u32 	%r805, [%rd10+200];
	xor.b32  	%r1066, %r1066, %r805;
	ld.global.u32 	%r806, [%rd10+204];
	xor.b32  	%r1065, %r1065, %r806;
	ld.global.u32 	%r807, [%rd10+208];
	xor.b32  	%r1064, %r1064, %r807;
	ld.global.u32 	%r808, [%rd10+212];
	xor.b32  	%r1063, %r1063, %r808;
	ld.global.u32 	%r809, [%rd10+216];
	xor.b32  	%r1062, %r1062, %r809;
$L__BB0_65:
	and.b32  	%r811, %r731, 2048;
	setp.eq.s32 	%p40, %r811, 0;
	@%p40 bra 	$L__BB0_67;
	ld.global.u32 	%r812, [%rd10+220];
	xor.b32  	%r1066, %r1066, %r812;
	ld.global.u32 	%r813, [%rd10+224];
	xor.b32  	%r1065, %r1065, %r813;
	ld.global.u32 	%r814, [%rd10+228];
	xor.b32  	%r1064, %r1064, %r814;
	ld.global.u32 	%r815, [%rd10+232];
	xor.b32  	%r1063, %r1063, %r815;
	ld.global.u32 	%r816, [%rd10+236];
	xor.b32  	%r1062, %r1062, %r816;
$L__BB0_67:
	and.b32  	%r818, %r731, 4096;
	setp.eq.s32 	%p41, %r818, 0;
	@%p41 bra 	$L__BB0_69;
	ld.global.u32 	%r819, [%rd10+240];
	xor.b32  	%r1066, %r1066, %r819;
	ld.global.u32 	%r820, [%rd10+244];
	xor.b32  	%r1065, %r1065, %r820;
	ld.global.u32 	%r821, [%rd10+248];
	xor.b32  	%r1064, %r1064, %r821;
	ld.global.u32 	%r822, [%rd10+252];
	xor.b32  	%r1063, %r1063, %r822;
	ld.global.u32 	%r823, [%rd10+256];
	xor.b32  	%r1062, %r1062, %r823;
$L__BB0_69:
	and.b32  	%r825, %r731, 8192;
	setp.eq.s32 	%p42, %r825, 0;
	@%p42 bra 	$L__BB0_71;
	ld.global.u32 	%r826, [%rd10+260];
	xor.b32  	%r1066, %r1066, %r826;
	ld.global.u32 	%r827, [%rd10+264];
	xor.b32  	%r1065, %r1065, %r827;
	ld.global.u32 	%r828, [%rd10+268];
	xor.b32  	%r1064, %r1064, %r828;
	ld.global.u32 	%r829, [%rd10+272];
	xor.b32  	%r1063, %r1063, %r829;
	ld.global.u32 	%r830, [%rd10+276];
	xor.b32  	%r1062, %r1062, %r830;
$L__BB0_71:
	and.b32  	%r832, %r731, 16384;
	setp.eq.s32 	%p43, %r832, 0;
	@%p43 bra 	$L__BB0_73;
	ld.global.u32 	%r833, [%rd10+280];
	xor.b32  	%r1066, %r1066, %r833;
	ld.global.u32 	%r834, [%rd10+284];
	xor.b32  	%r1065, %r1065, %r834;
	ld.global.u32 	%r835, [%rd10+288];
	xor.b32  	%r1064, %r1064, %r835;
	ld.global.u32 	%r836, [%rd10+292];
	xor.b32  	%r1063, %r1063, %r836;
	ld.global.u32 	%r837, [%rd10+296];
	xor.b32  	%r1062, %r1062, %r837;
$L__BB0_73:
	and.b32  	%r839, %r731, 32768;
	setp.eq.s32 	%p44, %r839, 0;
	@%p44 bra 	$L__BB0_75;
	ld.global.u32 	%r840, [%rd10+300];
	xor.b32  	%r1066, %r1066, %r840;
	ld.global.u32 	%r841, [%rd10+304];
	xor.b32  	%r1065, %r1065, %r841;
	ld.global.u32 	%r842, [%rd10+308];
	xor.b32  	%r1064, %r1064, %r842;
	ld.global.u32 	%r843, [%rd10+312];
	xor.b32  	%r1063, %r1063, %r843;
	ld.global.u32 	%r844, [%rd10+316];
	xor.b32  	%r1062, %r1062, %r844;
$L__BB0_75:
	add.s32 	%r1153, %r1153, 16;
	setp.ne.s32 	%p45, %r1153, 32;
	@%p45 bra 	$L__BB0_43;
	mad.lo.s32 	%r845, %r1147, -31, %r197;
	add.s32 	%r1147, %r845, 1;
	setp.ne.s32 	%p46, %r1147, 5;
	@%p46 bra 	$L__BB0_42;
	st.local.u32 	[%rd4+4], %r1066;
	st.local.v2.u32 	[%rd4+8], {%r1065, %r1064};
	st.local.v2.u32 	[%rd4+16], {%r1063, %r1062};
	setp.ne.s64 	%p47, %rd7, 3;
	@%p47 bra 	$L__BB0_115;
	mov.b32 	%r1062, 0;
	mov.u32 	%r1063, %r1062;
	mov.u32 	%r1064, %r1062;
	mov.u32 	%r1065, %r1062;
	mov.u32 	%r1066, %r1062;
	mov.u32 	%r1239, %r1062;
$L__BB0_79:
	mul.wide.u32 	%rd28, %r1239, 4;
	add.s64 	%rd29, %rd4, %rd28;
	ld.local.u32 	%r372, [%rd29+4];
	shl.b32 	%r373, %r1239, 5;
	mov.b32 	%r1245, 0;
$L__BB0_80:
	.pragma "nounroll";
	shr.u32 	%r848, %r372, %r1245;
	and.b32  	%r849, %r848, 1;
	setp.eq.b32 	%p48, %r849, 1;
	not.pred 	%p49, %p48;
	add.s32 	%r850, %r373, %r1245;
	mul.lo.s32 	%r851, %r850, 5;
	mul.wide.u32 	%rd30, %r851, 4;
	add.s64 	%rd11, %rd8, %rd30;
	@%p49 bra 	$L__BB0_82;
	ld.global.u32 	%r852, [%rd11];
	xor.b32  	%r1066, %r1066, %r852;
	ld.global.u32 	%r853, [%rd11+4];
	xor.b32  	%r1065, %r1065, %r853;
	ld.global.u32 	%r854, [%rd11+8];
	xor.b32  	%r1064, %r1064, %r854;
	ld.global.u32 	%r855, [%rd11+12];
	xor.b32  	%r1063, %r1063, %r855;
	ld.global.u32 	%r856, [%rd11+16];
	xor.b32  	%r1062, %r1062, %r856;
$L__BB0_82:
	and.b32  	%r858, %r848, 2;
	setp.eq.s32 	%p50, %r858, 0;
	@%p50 bra 	$L__BB0_84;
	ld.global.u32 	%r859, [%rd11+20];
	xor.b32  	%r1066, %r1066, %r859;
	ld.global.u32 	%r860, [%rd11+24];
	xor.b32  	%r1065, %r1065, %r860;
	ld.global.u32 	%r861, [%rd11+28];
	xor.b32  	%r1064, %r1064, %r861;
	ld.global.u32 	%r862, [%rd11+32];
	xor.b32  	%r1063, %r1063, %r862;
	ld.global.u32 	%r863, [%rd11+36];
	xor.b32  	%r1062, %r1062, %r863;
$L__BB0_84:
	and.b32  	%r865, %r848, 4;
	setp.eq.s32 	%p51, %r865, 0;
	@%p51 bra 	$L__BB0_86;
	ld.global.u32 	%r866, [%rd11+40];
	xor.b32  	%r1066, %r1066, %r866;
	ld.global.u32 	%r867, [%rd11+44];
	xor.b32  	%r1065, %r1065, %r867;
	ld.global.u32 	%r868, [%rd11+48];
	xor.b32  	%r1064, %r1064, %r868;
	ld.global.u32 	%r869, [%rd11+52];
	xor.b32  	%r1063, %r1063, %r869;
	ld.global.u32 	%r870, [%rd11+56];
	xor.b32  	%r1062, %r1062, %r870;
$L__BB0_86:
	and.b32  	%r872, %r848, 8;
	setp.eq.s32 	%p52, %r872, 0;
	@%p52 bra 	$L__BB0_88;
	ld.global.u32 	%r873, [%rd11+60];
	xor.b32  	%r1066, %r1066, %r873;
	ld.global.u32 	%r874, [%rd11+64];
	xor.b32  	%r1065, %r1065, %r874;
	ld.global.u32 	%r875, [%rd11+68];
	xor.b32  	%r1064, %r1064, %r875;
	ld.global.u32 	%r876, [%rd11+72];
	xor.b32  	%r1063, %r1063, %r876;
	ld.global.u32 	%r877, [%rd11+76];
	xor.b32  	%r1062, %r1062, %r877;
$L__BB0_88:
	and.b32  	%r879, %r848, 16;
	setp.eq.s32 	%p53, %r879, 0;
	@%p53 bra 	$L__BB0_90;
	ld.global.u32 	%r880, [%rd11+80];
	xor.b32  	%r1066, %r1066, %r880;
	ld.global.u32 	%r881, [%rd11+84];
	xor.b32  	%r1065, %r1065, %r881;
	ld.global.u32 	%r882, [%rd11+88];
	xor.b32  	%r1064, %r1064, %r882;
	ld.global.u32 	%r883, [%rd11+92];
	xor.b32  	%r1063, %r1063, %r883;
	ld.global.u32 	%r884, [%rd11+96];
	xor.b32  	%r1062, %r1062, %r884;
$L__BB0_90:
	and.b32  	%r886, %r848, 32;
	setp.eq.s32 	%p54, %r886, 0;
	@%p54 bra 	$L__BB0_92;
	ld.global.u32 	%r887, [%rd11+100];
	xor.b32  	%r1066, %r1066, %r887;
	ld.global.u32 	%r888, [%rd11+104];
	xor.b32  	%r1065, %r1065, %r888;
	ld.global.u32 	%r889, [%rd11+108];
	xor.b32  	%r1064, %r1064, %r889;
	ld.global.u32 	%r890, [%rd11+112];
	xor.b32  	%r1063, %r1063, %r890;
	ld.global.u32 	%r891, [%rd11+116];
	xor.b32  	%r1062, %r1062, %r891;
$L__BB0_92:
	and.b32  	%r893, %r848, 64;
	setp.eq.s32 	%p55, %r893, 0;
	@%p55 bra 	$L__BB0_94;
	ld.global.u32 	%r894, [%rd11+120];
	xor.b32  	%r1066, %r1066, %r894;
	ld.global.u32 	%r895, [%rd11+124];
	xor.b32  	%r1065, %r1065, %r895;
	ld.global.u32 	%r896, [%rd11+128];
	xor.b32  	%r1064, %r1064, %r896;
	ld.global.u32 	%r897, [%rd11+132];
	xor.b32  	%r1063, %r1063, %r897;
	ld.global.u32 	%r898, [%rd11+136];
	xor.b32  	%r1062, %r1062, %r898;
$L__BB0_94:
	and.b32  	%r900, %r848, 128;
	setp.eq.s32 	%p56, %r900, 0;
	@%p56 bra 	$L__BB0_96;
	ld.global.u32 	%r901, [%rd11+140];
	xor.b32  	%r1066, %r1066, %r901;
	ld.global.u32 	%r902, [%rd11+144];
	xor.b32  	%r1065, %r1065, %r902;
	ld.global.u32 	%r903, [%rd11+148];
	xor.b32  	%r1064, %r1064, %r903;
	ld.global.u32 	%r904, [%rd11+152];
	xor.b32  	%r1063, %r1063, %r904;
	ld.global.u32 	%r905, [%rd11+156];
	xor.b32  	%r1062, %r1062, %r905;
$L__BB0_96:
	and.b32  	%r907, %r848, 256;
	setp.eq.s32 	%p57, %r907, 0;
	@%p57 bra 	$L__BB0_98;
	ld.global.u32 	%r908, [%rd11+160];
	xor.b32  	%r1066, %r1066, %r908;
	ld.global.u32 	%r909, [%rd11+164];
	xor.b32  	%r1065, %r1065, %r909;
	ld.global.u32 	%r910, [%rd11+168];
	xor.b32  	%r1064, %r1064, %r910;
	ld.global.u32 	%r911, [%rd11+172];
	xor.b32  	%r1063, %r1063, %r911;
	ld.global.u32 	%r912, [%rd11+176];
	xor.b32  	%r1062, %r1062, %r912;
$L__BB0_98:
	and.b32  	%r914, %r848, 512;
	setp.eq.s32 	%p58, %r914, 0;
	@%p58 bra 	$L__BB0_100;
	ld.global.u32 	%r915, [%rd11+180];
	xor.b32  	%r1066, %r1066, %r915;
	ld.global.u32 	%r916, [%rd11+184];
	xor.b32  	%r1065, %r1065, %r916;
	ld.global.u32 	%r917, [%rd11+188];
	xor.b32  	%r1064, %r1064, %r917;
	ld.global.u32 	%r918, [%rd11+192];
	xor.b32  	%r1063, %r1063, %r918;
	ld.global.u32 	%r919, [%rd11+196];
	xor.b32  	%r1062, %r1062, %r919;
$L__BB0_100:
	and.b32  	%r921, %r848, 1024;
	setp.eq.s32 	%p59, %r921, 0;
	@%p59 bra 	$L__BB0_102;
	ld.global.u32 	%r922, [%rd11+200];
	xor.b32  	%r1066, %r1066, %r922;
	ld.global.u32 	%r923, [%rd11+204];
	xor.b32  	%r1065, %r1065, %r923;
	ld.global.u32 	%r924, [%rd11+208];
	xor.b32  	%r1064, %r1064, %r924;
	ld.global.u32 	%r925, [%rd11+212];
	xor.b32  	%r1063, %r1063, %r925;
	ld.global.u32 	%r926, [%rd11+216];
	xor.b32  	%r1062, %r1062, %r926;
$L__BB0_102:
	and.b32  	%r928, %r848, 2048;
	setp.eq.s32 	%p60, %r928, 0;
	@%p60 bra 	$L__BB0_104;
	ld.global.u32 	%r929, [%rd11+220];
	xor.b32  	%r1066, %r1066, %r929;
	ld.global.u32 	%r930, [%rd11+224];
	xor.b32  	%r1065, %r1065, %r930;
	ld.global.u32 	%r931, [%rd11+228];
	xor.b32  	%r1064, %r1064, %r931;
	ld.global.u32 	%r932, [%rd11+232];
	xor.b32  	%r1063, %r1063, %r932;
	ld.global.u32 	%r933, [%rd11+236];
	xor.b32  	%r1062, %r1062, %r933;
$L__BB0_104:
	and.b32  	%r935, %r848, 4096;
	setp.eq.s32 	%p61, %r935, 0;
	@%p61 bra 	$L__BB0_106;
	ld.global.u32 	%r936, [%rd11+240];
	xor.b32  	%r1066, %r1066, %r936;
	ld.global.u32 	%r937, [%rd11+244];
	xor.b32  	%r1065, %r1065, %r937;
	ld.global.u32 	%r938, [%rd11+248];
	xor.b32  	%r1064, %r1064, %r938;
	ld.global.u32 	%r939, [%rd11+252];
	xor.b32  	%r1063, %r1063, %r939;
	ld.global.u32 	%r940, [%rd11+256];
	xor.b32  	%r1062, %r1062, %r940;
$L__BB0_106:
	and.b32  	%r942, %r848, 8192;
	setp.eq.s32 	%p62, %r942, 0;
	@%p62 bra 	$L__BB0_108;
	ld.global.u32 	%r943, [%rd11+260];
	xor.b32  	%r1066, %r1066, %r943;
	ld.global.u32 	%r944, [%rd11+264];
	xor.b32  	%r1065, %r1065, %r944;
	ld.global.u32 	%r945, [%rd11+268];
	xor.b32  	%r1064, %r1064, %r945;
	ld.global.u32 	%r946, [%rd11+272];
	xor.b32  	%r1063, %r1063, %r946;
	ld.global.u32 	%r947, [%rd11+276];
	xor.b32  	%r1062, %r1062, %r947;
$L__BB0_108:
	and.b32  	%r949, %r848, 16384;
	setp.eq.s32 	%p63, %r949, 0;
	@%p63 bra 	$L__BB0_110;
	ld.global.u32 	%r950, [%rd11+280];
	xor.b32  	%r1066, %r1066, %r950;
	ld.global.u32 	%r951, [%rd11+284];
	xor.b32  	%r1065, %r1065, %r951;
	ld.global.u32 	%r952, [%rd11+288];
	xor.b32  	%r1064, %r1064, %r952;
	ld.global.u32 	%r953, [%rd11+292];
	xor.b32  	%r1063, %r1063, %r953;
	ld.global.u32 	%r954, [%rd11+296];
	xor.b32  	%r1062, %r1062, %r954;
$L__BB0_110:
	and.b32  	%r956, %r848, 32768;
	setp.eq.s32 	%p64, %r956, 0;
	@%p64 bra 	$L__BB0_112;
	ld.global.u32 	%r957, [%rd11+300];
	xor.b32  	%r1066, %r1066, %r957;
	ld.global.u32 	%r958, [%rd11+304];
	xor.b32  	%r1065, %r1065, %r958;
	ld.global.u32 	%r959, [%rd11+308];
	xor.b32  	%r1064, %r1064, %r959;
	ld.global.u32 	%r960, [%rd11+312];
	xor.b32  	%r1063, %r1063, %r960;
	ld.global.u32 	%r961, [%rd11+316];
	xor.b32  	%r1062, %r1062, %r961;
$L__BB0_112:
	add.s32 	%r1245, %r1245, 16;
	setp.ne.s32 	%p65, %r1245, 32;
	@%p65 bra 	$L__BB0_80;
	mad.lo.s32 	%r962, %r1239, -31, %r373;
	add.s32 	%r1239, %r962, 1;
	setp.ne.s32 	%p66, %r1239, 5;
	@%p66 bra 	$L__BB0_79;
	st.local.u32 	[%rd4+4], %r1066;
	st.local.v2.u32 	[%rd4+8], {%r1065, %r1064};
	st.local.v2.u32 	[%rd4+16], {%r1063, %r1062};
$L__BB0_115:
	shr.u64 	%rd48, %rd6, 2;
	add.s32 	%r1049, %r1049, 1;
	setp.gt.u64 	%p67, %rd6, 3;
	@%p67 bra 	$L__BB0_3;
$L__BB0_116:
	setp.lt.s32 	%p69, %r589, 1;
	mov.pred 	%p116, -1;
	@%p69 bra 	$L__BB0_123;
	ld.param.u64 	%rd47, [rtruncnorm_kernel_param_3];
	mul.wide.s32 	%rd31, %r1, 4;
	add.s64 	%rd32, %rd1, %rd31;
	ld.global.f32 	%f1, [%rd32];
	cvta.to.global.u64 	%rd33, %rd47;
	add.s64 	%rd34, %rd33, %rd31;
	ld.global.f32 	%f2, [%rd34];
	add.s64 	%rd35, %rd2, %rd31;
	ld.global.f32 	%f3, [%rd35];
	add.s64 	%rd13, %rd3, %rd31;
	mov.b32 	%r1342, 0;
	mov.f32 	%f321, 0f00000000;
	mov.u32 	%r1337, %r1062;
	mov.u32 	%r1338, %r1063;
	mov.u32 	%r1339, %r1064;
	mov.u32 	%r1343, %r1342;
$L__BB0_118:
	setp.eq.s32 	%p70, %r1342, 1;
	mov.b32 	%r1342, 0;
	mov.f32 	%f322, %f321;
	@%p70 bra 	$L__BB0_120;
	shr.u32 	%r966, %r1066, 2;
	xor.b32  	%r967, %r966, %r1066;
	shl.b32 	%r968, %r1337, 4;
	shl.b32 	%r969, %r967, 1;
	xor.b32  	%r970, %r969, %r968;
	xor.b32  	%r971, %r970, %r967;
	xor.b32  	%r1063, %r971, %r1337;
	add.s32 	%r972, %r1344, %r1063;
	add.s32 	%r973, %r972, 362437;
	shr.u32 	%r974, %r1065, 2;
	xor.b32  	%r975, %r974, %r1065;
	shl.b32 	%r976, %r1063, 4;
	shl.b32 	%r977, %r975, 1;
	xor.b32  	%r978, %r977, %r976;
	xor.b32  	%r979, %r978, %r975;
	xor.b32  	%r1062, %r979, %r1063;
	add.s32 	%r1344, %r1344, 724874;
	add.s32 	%r980, %r1062, %r1344;
	cvt.rn.f32.u32 	%f43, %r973;
	fma.rn.f32 	%f44, %f43, 0f2F800000, 0f2F000000;
	cvt.rn.f32.u32 	%f45, %r980;
	fma.rn.f32 	%f46, %f45, 0f30C90FDB, 0f30490FDB;
	setp.lt.f32 	%p71, %f44, 0f00800000;
	mul.f32 	%f47, %f44, 0f4B000000;
	selp.f32 	%f48, %f47, %f44, %p71;
	selp.f32 	%f49, 0fC1B80000, 0f00000000, %p71;
	mov.b32 	%r981, %f48;
	add.s32 	%r982, %r981, -1059760811;
	and.b32  	%r983, %r982, -8388608;
	sub.s32 	%r984, %r981, %r983;
	mov.b32 	%f50, %r984;
	cvt.rn.f32.s32 	%f51, %r983;
	fma.rn.f32 	%f52, %f51, 0f34000000, %f49;
	add.f32 	%f53, %f50, 0fBF800000;
	fma.rn.f32 	%f54, %f53, 0fBE055027, 0f3E1039F6;
	fma.rn.f32 	%f55, %f54, %f53, 0fBDF8CDCC;
	fma.rn.f32 	%f56, %f55, %f53, 0f3E0F2955;
	fma.rn.f32 	%f57, %f56, %f53, 0fBE2AD8B9;
	fma.rn.f32 	%f58, %f57, %f53, 0f3E4CED0B;
	fma.rn.f32 	%f59, %f58, %f53, 0fBE7FFF22;
	fma.rn.f32 	%f60, %f59, %f53, 0f3EAAAA78;
	fma.rn.f32 	%f61, %f60, %f53, 0fBF000000;
	mul.f32 	%f62, %f53, %f61;
	fma.rn.f32 	%f63, %f62, %f53, %f53;
	fma.rn.f32 	%f64, %f52, 0f3F317218, %f63;
	setp.gt.u32 	%p72, %r981, 2139095039;
	fma.rn.f32 	%f65, %f48, 0f7F800000, 0f7F800000;
	selp.f32 	%f66, %f65, %f64, %p72;
	setp.eq.f32 	%p73, %f48, 0f00000000;
	mul.f32 	%f67, %f66, 0fC0000000;
	selp.f32 	%f68, 0f7F800000, %f67, %p73;
	sqrt.rn.f32 	%f69, %f68;
	sin.approx.f32 	%f70, %f46;
	cos.approx.f32 	%f71, %f46;
	mul.f32 	%f322, %f69, %f70;
	mul.f32 	%f321, %f69, %f71;
	mov.b32 	%r1342, 1;
	mov.u32 	%r1064, %r1337;
	mov.u32 	%r1065, %r1338;
	mov.u32 	%r1066, %r1339;
$L__BB0_120:
	fma.rn.f32 	%f329, %f2, %f322, %f1;
	add.s32 	%r1343, %r1343, 1;
	setp.ltu.f32 	%p75, %f329, %f3;
	mov.pred 	%p116, -1;
	@%p75 bra 	$L__BB0_122;
	ld.global.f32 	%f72, [%rd13];
	setp.gtu.f32 	%p116, %f329, %f72;
$L__BB0_122:
	setp.lt.s32 	%p76, %r1343, %r589;
	and.pred  	%p77, %p116, %p76;
	mov.u32 	%r1337, %r1062;
	mov.u32 	%r1338, %r1063;
	mov.u32 	%r1339, %r1064;
	@%p77 bra 	$L__BB0_118;
$L__BB0_123:
	not.pred 	%p78, %p116;
	@%p78 bra 	$L__BB0_143;
	mul.wide.s32 	%rd36, %r1, 4;
	add.s64 	%rd37, %rd3, %rd36;
	ld.global.f32 	%f11, [%rd37];
	abs.f32 	%f12, %f11;
	setp.equ.f32 	%p79, %f12, 0f7F800000;
	@%p79 bra 	$L__BB0_126;
	add.s64 	%rd39, %rd2, %rd36;
	add.s64 	%rd40, %rd1, %rd36;
	ld.global.f32 	%f73, [%rd39];
	ld.global.f32 	%f324, [%rd40];
	sub.f32 	%f325, %f73, %f324;
	bra.uni 	$L__BB0_127;
$L__BB0_126:
	add.s64 	%rd42, %rd1, %rd36;
	ld.global.f32 	%f324, [%rd42];
	sub.f32 	%f325, %f324, %f11;
$L__BB0_127:
	fma.rn.f32 	%f74, %f325, %f325, 0f40800000;
	sqrt.rn.f32 	%f75, %f74;
	add.f32 	%f76, %f325, %f75;
	mul.f32 	%f19, %f76, 0f3F000000;
	sub.f32 	%f77, %f325, %f19;
	abs.f32 	%f78, %f77;
	setp.lt.f32 	%p80, %f78, 0f00800000;
	mul.f32 	%f80, %f78, 0f4B800000;
	selp.f32 	%f81, %f80, %f78, %p80;
	selp.f32 	%f82, 0fC1C00000, 0f00000000, %p80;
	mov.b32 	%r986, %f81;
	add.s32 	%r987, %r986, -1060439283;
	and.b32  	%r988, %r987, -8388608;
	sub.s32 	%r989, %r986, %r988;
	mov.b32 	%f83, %r989;
	cvt.rn.f32.s32 	%f84, %r988;
	fma.rn.f32 	%f85, %f84, 0f34000000, %f82;
	add.f32 	%f86, %f83, 0fBF800000;
	add.f32 	%f87, %f83, 0f3F800000;
	rcp.approx.ftz.f32 	%f88, %f87;
	add.f32 	%f89, %f86, %f86;
	mul.f32 	%f90, %f89, %f88;
	mul.f32 	%f91, %f90, %f90;
	sub.f32 	%f92, %f86, %f90;
	add.f32 	%f93, %f92, %f92;
	neg.f32 	%f94, %f90;
	fma.rn.f32 	%f95, %f94, %f86, %f93;
	mul.rn.f32 	%f96, %f88, %f95;
	fma.rn.f32 	%f97, %f91, 0f3A2C32E4, 0f3B52E7DB;
	fma.rn.f32 	%f98, %f97, %f91, 0f3C93BB73;
	fma.rn.f32 	%f99, %f98, %f91, 0f3DF6384F;
	mul.rn.f32 	%f100, %f99, %f91;
	fma.rn.f32 	%f101, %f90, 0f3FB8AA3B, %f85;
	sub.f32 	%f102, %f85, %f101;
	fma.rn.f32 	%f103, %f90, 0f3FB8AA3B, %f102;
	fma.rn.f32 	%f104, %f96, 0f3FB8AA3B, %f103;
	fma.rn.f32 	%f105, %f90, 0f32A55E34, %f104;
	mul.f32 	%f106, %f100, 0f40400000;
	fma.rn.f32 	%f107, %f106, %f96, %f105;
	fma.rn.f32 	%f108, %f100, %f90, %f107;
	add.rn.f32 	%f109, %f101, %f108;
	neg.f32 	%f110, %f101;
	add.rn.f32 	%f111, %f109, %f110;
	neg.f32 	%f112, %f111;
	add.rn.f32 	%f113, %f108, %f112;
	mov.f32 	%f114, 0f40000000;
	mul.rn.f32 	%f115, %f109, %f114;
	neg.f32 	%f116, %f115;
	fma.rn.f32 	%f117, %f109, 0f40000000, %f116;
	fma.rn.f32 	%f118, %f113, 0f40000000, %f117;
	cvt.rni.f32.f32 	%f119, %f115;
	sub.f32 	%f120, %f115, %f119;
	add.f32 	%f121, %f120, %f118;
	fma.rn.f32 	%f122, %f121, 0f391FCB8E, 0f3AAF85ED;
	fma.rn.f32 	%f123, %f122, %f121, 0f3C1D9856;
	fma.rn.f32 	%f124, %f123, %f121, 0f3D6357BB;
	fma.rn.f32 	%f125, %f124, %f121, 0f3E75FDEC;
	fma.rn.f32 	%f126, %f125, %f121, 0f3F317218;
	fma.rn.f32 	%f127, %f126, %f121, 0f3F800000;
	cvt.rzi.s32.f32 	%r990, %f119;
	setp.gt.f32 	%p81, %f119, 0f00000000;
	selp.b32 	%r991, 0, -2097152000, %p81;
	add.s32 	%r992, %r991, 2130706432;
	mov.b32 	%f128, %r992;
	mul.f32 	%f129, %f127, %f128;
	shl.b32 	%r993, %r990, 23;
	sub.s32 	%r994, %r993, %r991;
	mov.b32 	%f130, %r994;
	mul.f32 	%f131, %f129, %f130;
	abs.f32 	%f132, %f115;
	setp.gt.f32 	%p82, %f132, 0f43180000;
	setp.lt.f32 	%p83, %f115, 0f00000000;
	selp.f32 	%f133, 0f00000000, 0f7F800000, %p83;
	selp.f32 	%f134, %f133, %f131, %p82;
	setp.eq.f32 	%p84, %f77, 0f3F800000;
	setp.nan.f32 	%p85, %f78, %f78;
	setp.eq.f32 	%p86, %f77, 0f00000000;
	setp.eq.f32 	%p87, %f78, 0f7F800000;
	add.f32 	%f135, %f77, %f77;
	mov.b32 	%r995, %f135;
	and.b32  	%r996, %r995, 2147483647;
	mov.b32 	%f136, %r996;
	add.rn.f32 	%f137, %f77, %f114;
	selp.f32 	%f138, %f136, %f134, %p87;
	selp.f32 	%f139, %f136, %f138, %p86;
	selp.f32 	%f140, %f137, %f139, %p85;
	mul.f32 	%f141, %f140, 0f3F000000;
	selp.f32 	%f142, 0f3F000000, %f141, %p84;
	fma.rn.f32 	%f143, %f142, 0f3BBB989D, 0f3F000000;
	cvt.sat.f32.f32 	%f144, %f143;
	mov.f32 	%f145, 0f4B400001;
	mov.f32 	%f146, 0f437C0000;
	fma.rm.f32 	%f147, %f144, %f146, %f145;
	add.f32 	%f148, %f147, 0fCB40007F;
	neg.f32 	%f149, %f148;
	fma.rn.f32 	%f150, %f142, 0f3FB8AA3B, %f149;
	fma.rn.f32 	%f20, %f142, 0f32A57060, %f150;
	mov.b32 	%r997, %f147;
	shl.b32 	%r998, %r997, 23;
	mov.b32 	%f21, %r998;
	mov.b32 	%r1363, 0;
	ex2.approx.ftz.f32 	%f245, %f20;
	mul.f32 	%f246, %f245, %f21;
$L__BB0_128:
	mov.u32 	%r581, %r1064;
	mov.u32 	%r580, %r1063;
	mov.u32 	%r1064, %r1062;
	setp.geu.f32 	%p88, %f325, %f19;
	shr.u32 	%r999, %r1066, 2;
	xor.b32  	%r1000, %r999, %r1066;
	shl.b32 	%r1001, %r1064, 4;
	shl.b32 	%r1002, %r1000, 1;
	xor.b32  	%r1003, %r1002, %r1001;
	xor.b32  	%r1004, %r1003, %r1000;
	xor.b32  	%r1063, %r1004, %r1064;
	add.s32 	%r1005, %r1344, %r1063;
	add.s32 	%r1006, %r1005, 362437;
	cvt.rn.f32.u32 	%f151, %r1006;
	fma.rn.f32 	%f152, %f151, 0f2F800000, 0f2F000000;
	setp.lt.f32 	%p89, %f152, 0f00800000;
	mul.f32 	%f153, %f152, 0f4B000000;
	selp.f32 	%f154, %f153, %f152, %p89;
	selp.f32 	%f155, 0fC1B80000, 0f00000000, %p89;
	mov.b32 	%r1007, %f154;
	add.s32 	%r1008, %r1007, -1059760811;
	and.b32  	%r1009, %r1008, -8388608;
	sub.s32 	%r1010, %r1007, %r1009;
	mov.b32 	%f156, %r1010;
	cvt.rn.f32.s32 	%f157, %r1009;
	fma.rn.f32 	%f158, %f157, 0f34000000, %f155;
	add.f32 	%f159, %f156, 0fBF800000;
	fma.rn.f32 	%f160, %f159, 0fBE055027, 0f3E1039F6;
	fma.rn.f32 	%f161, %f160, %f159, 0fBDF8CDCC;
	fma.rn.f32 	%f162, %f161, %f159, 0f3E0F2955;
	fma.rn.f32 	%f163, %f162, %f159, 0fBE2AD8B9;
	fma.rn.f32 	%f164, %f163, %f159, 0f3E4CED0B;
	fma.rn.f32 	%f165, %f164, %f159, 0fBE7FFF22;
	fma.rn.f32 	%f166, %f165, %f159, 0f3EAAAA78;
	fma.rn.f32 	%f167, %f166, %f159, 0fBF000000;
	mul.f32 	%f168, %f159, %f167;
	fma.rn.f32 	%f169, %f168, %f159, %f159;
	fma.rn.f32 	%f170, %f158, 0f3F317218, %f169;
	setp.gt.u32 	%p90, %r1007, 2139095039;
	fma.rn.f32 	%f171, %f154, 0f7F800000, 0f7F800000;
	selp.f32 	%f172, %f171, %f170, %p90;
	setp.eq.f32 	%p91, %f154, 0f00000000;
	selp.f32 	%f173, 0fFF800000, %f172, %p91;
	div.rn.f32 	%f174, %f173, %f19;
	sub.f32 	%f22, %f325, %f174;
	@%p88 bra 	$L__BB0_135;
	sub.f32 	%f23, %f19, %f22;
	abs.f32 	%f24, %f23;
	setp.eq.f32 	%p101, %f23, 0f3F800000;
	mov.f32 	%f326, 0f3F800000;
	@%p101 bra 	$L__BB0_134;
	setp.num.f32 	%p102, %f24, %f24;
	@%p102 bra 	$L__BB0_132;
	mov.f32 	%f303, 0f40000000;
	add.rn.f32 	%f326, %f23, %f303;
	bra.uni 	$L__BB0_134;
$L__BB0_132:
	setp.lt.f32 	%p103, %f24, 0f00800000;
	mul.f32 	%f248, %f24, 0f4B800000;
	selp.f32 	%f249, %f248, %f24, %p103;
	mov.b32 	%r1024, %f249;
	add.s32 	%r1025, %r1024, -1060439283;
	and.b32  	%r1026, %r1025, -8388608;
	sub.s32 	%r1027, %r1024, %r1026;
	mov.b32 	%f250, %r1027;
	cvt.rn.f32.s32 	%f251, %r1026;
	selp.f32 	%f252, 0fC1C00000, 0f00000000, %p103;
	fma.rn.f32 	%f253, %f251, 0f34000000, %f252;
	add.f32 	%f254, %f250, 0fBF800000;
	add.f32 	%f255, %f250, 0f3F800000;
	rcp.approx.ftz.f32 	%f256, %f255;
	add.f32 	%f257, %f254, %f254;
	mul.f32 	%f258, %f257, %f256;
	mul.f32 	%f259, %f258, %f258;
	neg.f32 	%f260, %f258;
	sub.f32 	%f261, %f254, %f258;
	add.f32 	%f262, %f261, %f261;
	fma.rn.f32 	%f263, %f260, %f254, %f262;
	mul.rn.f32 	%f264, %f256, %f263;
	fma.rn.f32 	%f265, %f259, 0f3A2C32E4, 0f3B52E7DB;
	fma.rn.f32 	%f266, %f265, %f259, 0f3C93BB73;
	fma.rn.f32 	%f267, %f266, %f259, 0f3DF6384F;
	mul.rn.f32 	%f268, %f267, %f259;
	fma.rn.f32 	%f269, %f258, 0f3FB8AA3B, %f253;
	mul.f32 	%f270, %f268, 0f40400000;
	sub.f32 	%f271, %f253, %f269;
	fma.rn.f32 	%f272, %f258, 0f3FB8AA3B, %f271;
	fma.rn.f32 	%f273, %f264, 0f3FB8AA3B, %f272;
	fma.rn.f32 	%f274, %f258, 0f32A55E34, %f273;
	fma.rn.f32 	%f275, %f270, %f264, %f274;
	fma.rn.f32 	%f276, %f268, %f258, %f275;
	add.rn.f32 	%f277, %f269, %f276;
	mov.f32 	%f278, 0f40000000;
	mul.rn.f32 	%f279, %f277, %f278;
	cvt.rni.f32.f32 	%f280, %f279;
	sub.f32 	%f281, %f279, %f280;
	neg.f32 	%f282, %f279;
	fma.rn.f32 	%f283, %f277, 0f40000000, %f282;
	neg.f32 	%f284, %f269;
	add.rn.f32 	%f285, %f277, %f284;
	neg.f32 	%f286, %f285;
	add.rn.f32 	%f287, %f276, %f286;
	fma.rn.f32 	%f288, %f287, 0f40000000, %f283;
	add.f32 	%f289, %f281, %f288;
	setp.gt.f32 	%p104, %f280, 0f00000000;
	selp.b32 	%r1028, 0, -2097152000, %p104;
	setp.neu.f32 	%p105, %f23, 0f00000000;
	setp.neu.f32 	%p106, %f24, 0f7F800000;
	setp.lt.f32 	%p107, %f279, 0f00000000;
	selp.f32 	%f290, 0f00000000, 0f7F800000, %p107;
	abs.f32 	%f291, %f279;
	setp.gt.f32 	%p108, %f291, 0f43180000;
	cvt.rzi.s32.f32 	%r1029, %f280;
	shl.b32 	%r1030, %r1029, 23;
	sub.s32 	%r1031, %r1030, %r1028;
	mov.b32 	%f292, %r1031;
	add.s32 	%r1032, %r1028, 2130706432;
	mov.b32 	%f293, %r1032;
	fma.rn.f32 	%f294, %f289, 0f391FCB8E, 0f3AAF85ED;
	fma.rn.f32 	%f295, %f294, %f289, 0f3C1D9856;
	fma.rn.f32 	%f296, %f295, %f289, 0f3D6357BB;
	fma.rn.f32 	%f297, %f296, %f289, 0f3E75FDEC;
	fma.rn.f32 	%f298, %f297, %f289, 0f3F317218;
	fma.rn.f32 	%f299, %f298, %f289, 0f3F800000;
	mul.f32 	%f300, %f299, %f293;
	mul.f32 	%f301, %f300, %f292;
	selp.f32 	%f326, %f290, %f301, %p108;
	and.pred  	%p109, %p105, %p106;
	@%p109 bra 	$L__BB0_134;
	add.f32 	%f302, %f23, %f23;
	mov.b32 	%r1033, %f302;
	and.b32  	%r1034, %r1033, 2147483647;
	mov.b32 	%f326, %r1034;
$L__BB0_134:
	mul.f32 	%f304, %f326, 0fBF000000;
	fma.rn.f32 	%f305, %f304, 0f3BBB989D, 0f3F000000;
	cvt.sat.f32.f32 	%f306, %f305;
	mov.f32 	%f307, 0f4B400001;
	mov.f32 	%f308, 0f437C0000;
	fma.rm.f32 	%f309, %f306, %f308, %f307;
	add.f32 	%f310, %f309, 0fCB40007F;
	neg.f32 	%f311, %f310;
	fma.rn.f32 	%f312, %f304, 0f3FB8AA3B, %f311;
	fma.rn.f32 	%f313, %f304, 0f32A57060, %f312;
	mov.b32 	%r1035, %f309;
	shl.b32 	%r1036, %r1035, 23;
	mov.b32 	%f314, %r1036;
	ex2.approx.ftz.f32 	%f315, %f313;
	mul.f32 	%f328, %f315, %f314;
	bra.uni 	$L__BB0_141;
$L__BB0_135:
	sub.f32 	%f30, %f19, %f22;
	abs.f32 	%f31, %f30;
	setp.eq.f32 	%p92, %f30, 0f3F800000;
	mov.f32 	%f327, 0f3F800000;
	@%p92 bra 	$L__BB0_140;
	setp.num.f32 	%p93, %f31, %f31;
	@%p93 bra 	$L__BB0_138;
	mov.f32 	%f231, 0f40000000;
	add.rn.f32 	%f327, %f30, %f231;
	bra.uni 	$L__BB0_140;
$L__BB0_138:
	setp.lt.f32 	%p94, %f31, 0f00800000;
	mul.f32 	%f176, %f31, 0f4B800000;
	selp.f32 	%f177, %f176, %f31, %p94;
	mov.b32 	%r1011, %f177;
	add.s32 	%r1012, %r1011, -1060439283;
	and.b32  	%r1013, %r1012, -8388608;
	sub.s32 	%r1014, %r1011, %r1013;
	mov.b32 	%f178, %r1014;
	cvt.rn.f32.s32 	%f179, %r1013;
	selp.f32 	%f180, 0fC1C00000, 0f00000000, %p94;
	fma.rn.f32 	%f181, %f179, 0f34000000, %f180;
	add.f32 	%f182, %f178, 0fBF800000;
	add.f32 	%f183, %f178, 0f3F800000;
	rcp.approx.ftz.f32 	%f184, %f183;
	add.f32 	%f185, %f182, %f182;
	mul.f32 	%f186, %f185, %f184;
	mul.f32 	%f187, %f186, %f186;
	neg.f32 	%f188, %f186;
	sub.f32 	%f189, %f182, %f186;
	add.f32 	%f190, %f189, %f189;
	fma.rn.f32 	%f191, %f188, %f182, %f190;
	mul.rn.f32 	%f192, %f184, %f191;
	fma.rn.f32 	%f193, %f187, 0f3A2C32E4, 0f3B52E7DB;
	fma.rn.f32 	%f194, %f193, %f187, 0f3C93BB73;
	fma.rn.f32 	%f195, %f194, %f187, 0f3DF6384F;
	mul.rn.f32 	%f196, %f195, %f187;
	fma.rn.f32 	%f197, %f186, 0f3FB8AA3B, %f181;
	mul.f32 	%f198, %f196, 0f40400000;
	sub.f32 	%f199, %f181, %f197;
	fma.rn.f32 	%f200, %f186, 0f3FB8AA3B, %f199;
	fma.rn.f32 	%f201, %f192, 0f3FB8AA3B, %f200;
	fma.rn.f32 	%f202, %f186, 0f32A55E34, %f201;
	fma.rn.f32 	%f203, %f198, %f192, %f202;
	fma.rn.f32 	%f204, %f196, %f186, %f203;
	add.rn.f32 	%f205, %f197, %f204;
	mov.f32 	%f206, 0f40000000;
	mul.rn.f32 	%f207, %f205, %f206;
	cvt.rni.f32.f32 	%f208, %f207;
	sub.f32 	%f209, %f207, %f208;
	neg.f32 	%f210, %f207;
	fma.rn.f32 	%f211, %f205, 0f40000000, %f210;
	neg.f32 	%f212, %f197;
	add.rn.f32 	%f213, %f205, %f212;
	neg.f32 	%f214, %f213;
	add.rn.f32 	%f215, %f204, %f214;
	fma.rn.f32 	%f216, %f215, 0f40000000, %f211;
	add.f32 	%f217, %f209, %f216;
	setp.gt.f32 	%p95, %f208, 0f00000000;
	selp.b32 	%r1015, 0, -2097152000, %p95;
	setp.neu.f32 	%p96, %f30, 0f00000000;
	setp.neu.f32 	%p97, %f31, 0f7F800000;
	setp.lt.f32 	%p98, %f207, 0f00000000;
	selp.f32 	%f218, 0f00000000, 0f7F800000, %p98;
	abs.f32 	%f219, %f207;
	setp.gt.f32 	%p99, %f219, 0f43180000;
	cvt.rzi.s32.f32 	%r1016, %f208;
	shl.b32 	%r1017, %r1016, 23;
	sub.s32 	%r1018, %r1017, %r1015;
	mov.b32 	%f220, %r1018;
	add.s32 	%r1019, %r1015, 2130706432;
	mov.b32 	%f221, %r1019;
	fma.rn.f32 	%f222, %f217, 0f391FCB8E, 0f3AAF85ED;
	fma.rn.f32 	%f223, %f222, %f217, 0f3C1D9856;
	fma.rn.f32 	%f224, %f223, %f217, 0f3D6357BB;
	fma.rn.f32 	%f225, %f224, %f217, 0f3E75FDEC;
	fma.rn.f32 	%f226, %f225, %f217, 0f3F317218;
	fma.rn.f32 	%f227, %f226, %f217, 0f3F800000;
	mul.f32 	%f228, %f227, %f221;
	mul.f32 	%f229, %f228, %f220;
	selp.f32 	%f327, %f218, %f229, %p99;
	and.pred  	%p100, %p96, %p97;
	@%p100 bra 	$L__BB0_140;
	add.f32 	%f230, %f30, %f30;
	mov.b32 	%r1020, %f230;
	and.b32  	%r1021, %r1020, 2147483647;
	mov.b32 	%f327, %r1021;
$L__BB0_140:
	mul.f32 	%f232, %f327, 0fBF000000;
	fma.rn.f32 	%f233, %f232, 0f3BBB989D, 0f3F000000;
	cvt.sat.f32.f32 	%f234, %f233;
	mov.f32 	%f235, 0f4B400001;
	mov.f32 	%f236, 0f437C0000;
	fma.rm.f32 	%f237, %f234, %f236, %f235;
	add.f32 	%f238, %f237, 0fCB40007F;
	neg.f32 	%f239, %f238;
	fma.rn.f32 	%f240, %f232, 0f3FB8AA3B, %f239;
	fma.rn.f32 	%f241, %f232, 0f32A57060, %f240;
	mov.b32 	%r1022, %f237;
	shl.b32 	%r1023, %r1022, 23;
	mov.b32 	%f242, %r1023;
	ex2.approx.ftz.f32 	%f243, %f241;
	mul.f32 	%f244, %f243, %f242;
	mul.f32 	%f328, %f244, %f246;
$L__BB0_141:
	shr.u32 	%r1037, %r1065, 2;
	xor.b32  	%r1038, %r1037, %r1065;
	shl.b32 	%r1039, %r1063, 4;
	shl.b32 	%r1040, %r1038, 1;
	xor.b32  	%r1041, %r1040, %r1039;
	xor.b32  	%r1042, %r1041, %r1038;
	xor.b32  	%r1062, %r1042, %r1063;
	add.s32 	%r1344, %r1344, 724874;
	add.s32 	%r1043, %r1062, %r1344;
	cvt.rn.f32.u32 	%f316, %r1043;
	fma.rn.f32 	%f38, %f316, 0f2F800000, 0f2F000000;
	setp.geu.f32 	%p110, %f38, %f328;
	setp.lt.u32 	%p111, %r1363, 9999;
	and.pred  	%p112, %p110, %p111;
	add.s32 	%r1363, %r1363, 1;
	mov.u32 	%r1065, %r580;
	mov.u32 	%r1066, %r581;
	@%p112 bra 	$L__BB0_128;
	setp.geu.f32 	%p113, %f38, %f328;
	setp.equ.f32 	%p114, %f12, 0f7F800000;
	neg.f32 	%f317, %f22;
	selp.f32 	%f318, %f317, %f22, %p114;
	add.f32 	%f319, %f324, %f318;
	selp.f32 	%f329, 0f7FFFFFFF, %f319, %p113;
$L__BB0_143:
	ld.param.u64 	%rd46, [rtruncnorm_kernel_param_0];
	cvta.to.global.u64 	%rd43, %rd46;
	mul.wide.s32 	%rd44, %r1, 4;
	add.s64 	%rd45, %rd43, %rd44;
	st.global.f32 	[%rd45], %f329;
$L__BB0_144:
	ret;

}


// ===== COMPILED SASS (sm_100) =====

	.target	sm_100

	.elftype	@"ET_EXEC"


//--------------------- .note.nv.tkinfo           --------------------------
	.section	.note.nv.tkinfo,"",@"SHT_NOTE"
	.sectionflags	@"SHF_NOTE_NV_TKINFO"
	.tkinfo
        /*0018*/ 	.word	0x00000002
        /*0030*/ 	.string	""
        /*0030*/ 	.string	"ptxas"
        /*0030*/ 	.string	"Cuda compilation tools, release 13.0, V13.0.88"
        /*0030*/ 	.string	"Build cuda_13.0.r13.0/compiler.36424714_0"
        /*0030*/ 	.string	"-arch sm_100 -m 64 "



//--------------------- .note.nv.cuinfo           --------------------------
	.section	.note.nv.cuinfo,"",@"SHT_NOTE"
	.sectionflags	@"SHF_NOTE_NV_CUINFO"
        /*0018*/ 	.short	0x0002
        /*001a*/ 	.short	0x0064
        /*001c*/ 	.short	0x0082
	.zero		2


//--------------------- .nv.info                  --------------------------
	.section	.nv.info,"",@"SHT_CUDA_INFO"
	.align	4


	//----- nvinfo : EIATTR_REGCOUNT
	.align		4
        /*0000*/ 	.byte	0x04, 0x2f
        /*0002*/ 	.short	(.L_10 - .L_9)
	.align		4
.L_9:
        /*0004*/ 	.word	index@(rtruncnorm_kernel)
        /*0008*/ 	.word	0x0000001f


	//----- nvinfo : EIATTR_FRAME_SIZE
	.align		4
.L_10:
        /*000c*/ 	.byte	0x04, 0x11
        /*000e*/ 	.short	(.L_12 - .L_11)
	.align		4
.L_11:
        /*0010*/ 	.word	index@($__internal_1_$__cuda_sm3x_div_rn_noftz_f32_slowpath)
        /*0014*/ 	.word	0x00000030


	//----- nvinfo : EIATTR_FRAME_SIZE
	.align		4
.L_12:
        /*0018*/ 	.byte	0x04, 0x11
        /*001a*/ 	.short	(.L_14 - .L_13)
	.align		4
.L_13:
        /*001c*/ 	.word	index@($__internal_0_$__cuda_sm20_sqrt_rn_f32_slowpath)
        /*0020*/ 	.word	0x00000030


	//----- nvinfo : EIATTR_FRAME_SIZE
	.align		4
.L_14:
        /*0024*/ 	.byte	0x04, 0x11
        /*0026*/ 	.short	(.L_16 - .L_15)
	.align		4
.L_15:
        /*0028*/ 	.word	index@(rtruncnorm_kernel)
        /*002c*/ 	.word	0x00000030


	//----- nvinfo : EIATTR_MIN_STACK_SIZE
	.align		4
.L_16:
        /*0030*/ 	.byte	0x04, 0x12
        /*0032*/ 	.short	(.L_18 - .L_17)
	.align		4
.L_17:
        /*0034*/ 	.word	index@(rtruncnorm_kernel)
        /*0038*/ 	.word	0x00000030
.L_18:


//--------------------- .nv.compat                --------------------------
	.section	.nv.compat,"",@"SHT_CUDA_COMPAT_INFO"
	.align	4
        /*0000*/ 	.byte	0x02, 0x09, 0x00, 0x00, 0x02, 0x02, 0x01, 0x00, 0x02, 0x05, 0x05, 0x00, 0x03, 0x07, 0x01, 0x01
        /*0010*/ 	.byte	0x02, 0x03, 0x00, 0x00, 0x02, 0x06, 0x01, 0x00, 0x04, 0x0b, 0x08, 0x00, 0x01, 0x00, 0x00, 0x00
        /*0020*/ 	.byte	0x00, 0x00, 0x00, 0x00


//--------------------- .nv.info.rtruncnorm_kernel --------------------------
	.section	.nv.info.rtruncnorm_kernel,"",@"SHT_CUDA_INFO"
	.sectionflags	@""
	.align	4


	//----- nvinfo : EIATTR_CUDA_API_VERSION
	.align		4
        /*0000*/ 	.byte	0x04, 0x37
        /*0002*/ 	.short	(.L_20 - .L_19)
.L_19:
        /*0004*/ 	.word	0x00000082


	//----- nvinfo : EIATTR_KPARAM_INFO
	.align		4
.L_20:
        /*0008*/ 	.byte	0x04, 0x17
        /*000a*/ 	.short	(.L_22 - .L_21)
.L_21:
        /*000c*/ 	.word	0x00000000
        /*0010*/ 	.short	0x0009
        /*0012*/ 	.short	0x003c
        /*0014*/ 	.byte	0x00, 0xf0, 0x11, 0x00


	//----- nvinfo : EIATTR_KPARAM_INFO
	.align		4
.L_22:
        /*0018*/ 	.byte	0x04, 0x17
        /*001a*/ 	.short	(.L_24 - .L_23)
.L_23:
        /*001c*/ 	.word	0x00000000
        /*0020*/ 	.short	0x0008
        /*0022*/ 	.short	0x0038
        /*0024*/ 	.byte	0x00, 0xf0, 0x11, 0x00


	//----- nvinfo : EIATTR_KPARAM_INFO
	.align		4
.L_24:
        /*0028*/ 	.byte	0x04, 0x17
        /*002a*/ 	.short	(.L_26 - .L_25)
.L_25:
        /*002c*/ 	.word	0x00000000
        /*0030*/ 	.short	0x0007
        /*0032*/ 	.short	0x0034
        /*0034*/ 	.byte	0x00, 0xf0, 0x11, 0x00


	//----- nvinfo : EIATTR_KPARAM_INFO
	.align		4
.L_26:
        /*0038*/ 	.byte	0x04, 0x17
        /*003a*/ 	.short	(.L_28 - .L_27)
.L_27:
        /*003c*/ 	.word	0x00000000
        /*0040*/ 	.short	0x0006
        /*0042*/ 	.short	0x0030
        /*0044*/ 	.byte	0x00, 0xf0, 0x11, 0x00


	//----- nvinfo : EIATTR_KPARAM_INFO
	.align		4
.L_28:
        /*0048*/ 	.byte	0x04, 0x17
        /*004a*/ 	.short	(.L_30 - .L_29)
.L_29:
        /*004c*/ 	.word	0x00000000
        /*0050*/ 	.short	0x0005
        /*0052*/ 	.short	0x0028
        /*0054*/ 	.byte	0x00, 0xf5, 0x21, 0x00


	//----- nvinfo : EIATTR_KPARAM_INFO
	.align		4
.L_30:
        /*0058*/ 	.byte	0x04, 0x17
        /*005a*/ 	.short	(.L_32 - .L_31)
.L_31:
        /*005c*/ 	.word	0x00000000
        /*0060*/ 	.short	0x0004
        /*0062*/ 	.short	0x0020
        /*0064*/ 	.byte	0x00, 0xf5, 0x21, 0x00


	//----- nvinfo : EIATTR_KPARAM_INFO
	.align		4
.L_32:
        /*0068*/ 	.byte	0x04, 0x17
        /*006a*/ 	.short	(.L_34 - .L_33)
.L_33:
        /*006c*/ 	.word	0x00000000
        /*0070*/ 	.short	0x0003
        /*0072*/ 	.short	0x0018
        /*0074*/ 	.byte	0x00, 0xf5, 0x21, 0x00


	//----- nvinfo : EIATTR_KPARAM_INFO
	.align		4
.L_34:
        /*0078*/ 	.byte	0x04, 0x17
        /*007a*/ 	.short	(.L_36 - .L_35)
.L_35:
        /*007c*/ 	.word	0x00000000
        /*0080*/ 	.short	0x0002
        /*0082*/ 	.short	0x0010
        /*0084*/ 	.byte	0x00, 0xf5, 0x21, 0x00


	//----- nvinfo : EIATTR_KPARAM_INFO
	.align		4
.L_36:
        /*0088*/ 	.byte	0x04, 0x17
        /*008a*/ 	.short	(.L_38 - .L_37)
.L_37:
        /*008c*/ 	.word	0x00000000
        /*0090*/ 	.short	0x0001
        /*0092*/ 	.short	0x0008
        /*0094*/ 	.byte	0x00, 0xf0, 0x11, 0x00


	//----- nvinfo : EIATTR_KPARAM_INFO
	.align		4
.L_38:
        /*0098*/ 	.byte	0x04, 0x17
        /*009a*/ 	.short	(.L_40 - .L_39)
.L_39:
        /*009c*/ 	.word	0x00000000
        /*00a0*/ 	.short	0x0000
        /*00a2*/ 	.short	0x0000
        /*00a4*/ 	.byte	0x00, 0xf5, 0x21, 0x00


	//----- nvinfo : EIATTR_SPARSE_MMA_MASK
	.align		4
.L_40:
        /*00a8*/ 	.byte	0x03, 0x50
        /*00aa*/ 	.short	0x0000


	//----- nvinfo : EIATTR_MAXREG_COUNT
	.align		4
        /*00ac*/ 	.byte	0x03, 0x1b
        /*00ae*/ 	.short	0x00ff


	//----- nvinfo : EIATTR_MERCURY_ISA_VERSION
	.align		4
        /*00b0*/ 	.byte	0x03, 0x5f
        /*00b2*/ 	.short	0x0101


	//----- nvinfo : EIATTR_VRC_CTA_INIT_COUNT
	.align		4
        /*00b4*/ 	.byte	0x02, 0x4a
	.zero		1
	.zero		1


	//----- nvinfo : EIATTR_EXIT_INSTR_OFFSETS
	.align		4
        /*00b8*/ 	.byte	0x04, 0x1c
        /*00ba*/ 	.short	(.L_42 - .L_41)


	//   ....[0]....
.L_41:
        /*00bc*/ 	.word	0x00000110


	//   ....[1]....
        /*00c0*/ 	.word	0x00004530


	//----- nvinfo : EIATTR_CRS_STACK_SIZE
	.align		4
.L_42:
        /*00c4*/ 	.byte	0x04, 0x1e
        /*00c6*/ 	.short	(.L_44 - .L_43)
.L_43:
        /*00c8*/ 	.word	0x00000000


	//----- nvinfo : EIATTR_CBANK_PARAM_SIZE
	.align		4
.L_44:
        /*00cc*/ 	.byte	0x03, 0x19
        /*00ce*/ 	.short	0x0040


	//----- nvinfo : EIATTR_PARAM_CBANK
	.align		4
        /*00d0*/ 	.byte	0x04, 0x0a
        /*00d2*/ 	.short	(.L_46 - .L_45)
	.align		4
.L_45:
        /*00d4*/ 	.word	index@(.nv.constant0.rtruncnorm_kernel)
        /*00d8*/ 	.short	0x0380
        /*00da*/ 	.short	0x0040


	//----- nvinfo : EIATTR_SW_WAR
	.align		4
.L_46:
        /*00dc*/ 	.byte	0x04, 0x36
        /*00de*/ 	.short	(.L_48 - .L_47)
.L_47:
        /*00e0*/ 	.word	0x00000008
.L_48:


//--------------------- .nv.callgraph             --------------------------
	.section	.nv.callgraph,"",@"SHT_CUDA_CALLGRAPH"
	.align	4
	.sectionentsize	8
	.align		4
        /*0000*/ 	.word	0x00000000
	.align		4
        /*0004*/ 	.word	0xffffffff
	.align		4
        /*0008*/ 	.word	0x00000000
	.align		4
        /*000c*/ 	.word	0xfffffffe
	.align		4
        /*0010*/ 	.word	0x00000000
	.align		4
        /*0014*/ 	.word	0xfffffffd
	.align		4
        /*0018*/ 	.word	0x00000000
	.align		4
        /*001c*/ 	.word	0xfffffffc


//--------------------- .nv.constant4             --------------------------
	.section	.nv.constant4,"a",@progbits
	.align	8
	.align		8
.nv.constant4:
        /*0000*/ 	.dword	precalc_xorwow_matrix
	.align		8
        /*0008*/ 	.dword	precalc_xorwow_offset_matrix
	.align		8
        /*0010*/ 	.dword	mrg32k3aM1
	.align		8
        /*0018*/ 	.dword	mrg32k3aM2
	.align		8
        /*0020*/ 	.dword	mrg32k3aM1SubSeq
	.align		8
        /*0028*/ 	.dword	mrg32k3aM2SubSeq
	.align		8
        /*0030*/ 	.dword	mrg32k3aM1Seq
	.align		8
        /*0038*/ 	.dword	mrg32k3aM2Seq


//--------------------- .nv.constant3             --------------------------
	.section	.nv.constant3,"a",@progbits
	.align	8
.nv.constant3:
	.type		__cr_lgamma_table,@object
	.size		__cr_lgamma_table,(.L_8 - __cr_lgamma_table)
__cr_lgamma_table:
        /*0000*/ 	.byte	0x00, 0x00, 0x00, 0x00, 0x00, 0x00, 0x00, 0x00, 0x00, 0x00, 0x00, 0x00, 0x00, 0x00, 0x00, 0x00
        /*0010*/ 	.byte	0xef, 0x39, 0xfa, 0xfe, 0x42, 0x2e, 0xe6, 0x3f, 0x02, 0x20, 0x2a, 0xfa, 0x0b, 0xab, 0xfc, 0x3f
        /*0020*/ 	.byte	0xf9, 0x2c, 0x92, 0x7c, 0xa7, 0x6c, 0x09, 0x40, 0xc9, 0x79, 0x44, 0x3c, 0x64, 0x26, 0x13, 0x40
        /*0030*/ 	.byte	0xca, 0x01, 0xcf, 0x3a, 0x27, 0x51, 0x1a, 0x40, 0x30, 0xcc, 0x2d, 0xf3, 0xe1, 0x0c, 0x21, 0x40
        /*0040*/ 	.byte	0x0d, 0xb7, 0xfc, 0x82, 0x8e, 0x35, 0x25, 0x40
.L_8:


//--------------------- .text.rtruncnorm_kernel   --------------------------
	.section	.text.rtruncnorm_kernel,"ax",@progbits
	.align	128
        .global         rtruncnorm_kernel
        .type           rtruncnorm_kernel,@function
        .size           rtruncnorm_kernel,(.L_x_46 - rtruncnorm_kernel)
        .other          rtruncnorm_kernel,@"STO_CUDA_ENTRY STV_DEFAULT"
rtruncnorm_kernel:
.text.rtruncnorm_kernel:
[----:B------:R-:W0:Y:S01]  /*0000*/  LDC R1, c[0x0][0x37c] ;  /* 0x0000df00ff017b82 */ /* 0x000e220000000800 */
[----:B------:R-:W1:Y:S07]  /*0010*/  S2R R3, SR_TID.Z ;  /* 0x0000000000037919 */ /* 0x000e6e0000002300 */
[----:B------:R-:W-:Y:S01]  /*0020*/  S2UR UR4, SR_CTAID.X ;  /* 0x00000000000479c3 */ /* 0x000fe20000002500 */
[----:B------:R-:W2:Y:S01]  /*0030*/  LDCU UR6, c[0x0][0x370] ;  /* 0x00006e00ff0677ac */ /* 0x000ea20008000800 */
[----:B0-----:R-:W-:Y:S01]  /*0040*/  VIADD R1, R1, 0xffffffd0 ;  /* 0xffffffd001017836 */ /* 0x001fe20000000000 */
[----:B------:R-:W0:Y:S01]  /*0050*/  S2R R5, SR_TID.Y ;  /* 0x0000000000057919 */ /* 0x000e220000002200 */
[----:B------:R-:W3:Y:S01]  /*0060*/  LDCU UR7, c[0x0][0x360] ;  /* 0x00006c00ff0777ac */ /* 0x000ee20008000800 */
[----:B------:R-:W3:Y:S03]  /*0070*/  S2R R7, SR_TID.X ;  /* 0x0000000000077919 */ /* 0x000ee60000002100 */
[----:B------:R-:W2:Y:S01]  /*0080*/  S2UR UR5, SR_CTAID.Y ;  /* 0x00000000000579c3 */ /* 0x000ea20000002600 */
[----:B------:R-:W0:Y:S07]  /*0090*/  LDCU UR8, c[0x0][0x364] ;  /* 0x00006c80ff0877ac */ /* 0x000e2e0008000800 */
[----:B------:R-:W1:Y:S01]  /*00a0*/  LDC R0, c[0x0][0x368] ;  /* 0x0000da00ff007b82 */ /* 0x000e620000000800 */
[----:B--2---:R-:W-:Y:S01]  /*00b0*/  UIMAD UR4, UR5, UR6, UR4 ;  /* 0x00000006050472a4 */ /* 0x004fe2000f8e0204 */
[----:B------:R-:W2:Y:S05]  /*00c0*/  LDCU UR5, c[0x0][0x388] ;  /* 0x00007100ff0577ac */ /* 0x000eaa0008000800 */
[----:B-1----:R-:W-:-:S04]  /*00d0*/  IMAD R0, R0, UR4, R3 ;  /* 0x0000000400007c24 */ /* 0x002fc8000f8e0203 */
[----:B0-----:R-:W-:-:S04]  /*00e0*/  IMAD R0, R0, UR8, R5 ;  /* 0x0000000800007c24 */ /* 0x001fc8000f8e0205 */
[----:B---3--:R-:W-:-:S05]  /*00f0*/  IMAD R8, R0, UR7, R7 ;  /* 0x0000000700087c24 */ /* 0x008fca000f8e0207 */
[----:B--2---:R-:W-:-:S13]  /*0100*/  ISETP.GE.AND P0, PT, R8, UR5, PT ;  /* 0x0000000508007c0c */ /* 0x004fda000bf06270 */
[----:B------:R-:W-:Y:S05]  /*0110*/  @P0 EXIT ;  /* 0x000000000000094d */ /* 0x000fea0003800000 */
[----:B------:R-:W0:Y:S01]  /*0120*/  LDC R3, c[0x0][0x3b4] ;  /* 0x0000ed00ff037b82 */ /* 0x000e220000000800 */
[----:B------:R-:W1:Y:S01]  /*0130*/  LDCU.64 UR6, c[0x0][0x3b8] ;  /* 0x00007700ff0677ac */ /* 0x000e620008000a00 */
[----:B------:R-:W-:Y:S01]  /*0140*/  IMAD.MOV.U32 R4, RZ, RZ, -0x266e14b1 ;  /* 0xd991eb4fff047424 */ /* 0x000fe200078e00ff */
[----:B------:R-:W2:Y:S01]  /*0150*/  LDCU.64 UR8, c[0x0][0x358] ;  /* 0x00006b00ff0877ac */ /* 0x000ea20008000a00 */
[----:B-1----:R-:W-:Y:S01]  /*0160*/  UISETP.NE.AND UP0, UPT, UR7, URZ, UPT ;  /* 0x000000ff0700728c */ /* 0x002fe2000bf05270 */
[----:B0-----:R-:W-:-:S05]  /*0170*/  IMAD R0, R8, UR6, R3 ;  /* 0x0000000608007c24 */ /* 0x001fca000f8e0203 */
[C---:B------:R-:W-:Y:S02]  /*0180*/  LOP3.LUT R2, R0.reuse, 0xaad26b49, RZ, 0x3c, !PT ;  /* 0xaad26b4900027812 */ /* 0x040fe400078e3cff */
[----:B------:R-:W-:-:S03]  /*0190*/  ISETP.GT.AND P0, PT, R0, -0x1, PT ;  /* 0xffffffff0000780c */ /* 0x000fc60003f04270 */
[----:B------:R-:W-:Y:S01]  /*01a0*/  IMAD R3, R2, 0x4182bed5, RZ ;  /* 0x4182bed502037824 */ /* 0x000fe200078e02ff */
[----:B------:R-:W-:-:S03]  /*01b0*/  SEL R2, R4, 0x8bf16996, P0 ;  /* 0x8bf1699604027807 */ /* 0x000fc60000000000 */
[C---:B------:R-:W-:Y:S01]  /*01c0*/  VIADD R7, R3.reuse, 0x75bcd15 ;  /* 0x075bcd1503077836 */ /* 0x040fe20000000000 */
[C---:B------:R-:W-:Y:S01]  /*01d0*/  IADD3 R6, PT, PT, R2.reuse, 0x64f0c9, R3 ;  /* 0x0064f0c902067810 */ /* 0x040fe20007ffe003 */
[C---:B------:R-:W-:Y:S01]  /*01e0*/  VIADD R5, R2.reuse, 0x1f123bb5 ;  /* 0x1f123bb502057836 */ /* 0x040fe20000000000 */
[C---:B------:R-:W-:Y:S01]  /*01f0*/  LOP3.LUT R4, R3.reuse, 0x159a55e5, RZ, 0x3c, !PT ;  /* 0x159a55e503047812 */ /* 0x040fe200078e3cff */
[----:B------:R-:W-:Y:S01]  /*0200*/  VIADD R3, R3, 0x583f19 ;  /* 0x00583f1903037836 */ /* 0x000fe20000000000 */
[----:B------:R-:W-:Y:S01]  /*0210*/  LOP3.LUT R2, R2, 0x5491333, RZ, 0x3c, !PT ;  /* 0x0549133302027812 */ /* 0x000fe200078e3cff */
[----:B------:R0:W-:Y:S04]  /*0220*/  STL.64 [R1], R6 ;  /* 0x0000000601007387 */ /* 0x0001e80000100a00 */
[----:B------:R0:W-:Y:S04]  /*0230*/  STL.64 [R1+0x8], R4 ;  /* 0x0000080401007387 */ /* 0x0001e80000100a00 */
[----:B------:R0:W-:Y:S01]  /*0240*/  STL.64 [R1+0x10], R2 ;  /* 0x0000100201007387 */ /* 0x0001e20000100a00 */
[----:B--2---:R-:W-:Y:S05]  /*0250*/  BRA.U !UP0, `(.L_x_0) ;  /* 0x0000002508487547 */ /* 0x004fea000b800000 */
[----:B------:R-:W-:Y:S01]  /*0260*/  IMAD.MOV.U32 R0, RZ, RZ, RZ ;  /* 0x000000ffff007224 */ /* 0x000fe200078e00ff */
[----:B------:R-:W1:Y:S01]  /*0270*/  LDCU UR6, c[0x0][0x3bc] ;  /* 0x00007780ff0677ac */ /* 0x000e620008000800 */
[----:B------:R-:W-:-:S12]  /*0280*/  USHF.R.S32.HI UR7, URZ, 0x1f, UR7 ;  /* 0x0000001fff077899 */ /* 0x000fd80008011407 */
.L_x_8:
[----:B-1----:R-:W-:-:S04]  /*0290*/  ULOP3.LUT UR4, UR6, 0x3, URZ, 0xc0, !UPT ;  /* 0x0000000306047892 */ /* 0x002fc8000f8ec0ff */
[----:B------:R-:W-:-:S04]  /*02a0*/  UISETP.NE.U32.AND UP0, UPT, UR4, URZ, UPT ;  /* 0x000000ff0400728c */ /* 0x000fc8000bf05070 */
[----:B------:R-:W-:-:S09]  /*02b0*/  UISETP.NE.AND.EX UP0, UPT, URZ, URZ, UPT, UP0 ;  /* 0x000000ffff00728c */ /* 0x000fd2000bf05300 */
[----:B--23--:R-:W-:Y:S05]  /*02c0*/  BRA.U !UP0, `(.L_x_1) ;  /* 0x00000025080c7547 */ /* 0x00cfea000b800000 */
[----:B------:R-:W1:Y:S01]  /*02d0*/  LDC.64 R10, c[0x4][RZ] ;  /* 0x01000000ff0a7b82 */ /* 0x000e620000000a00 */
[----:B------:R-:W-:Y:S01]  /*02e0*/  IMAD.MOV.U32 R14, RZ, RZ, RZ ;  /* 0x000000ffff0e7224 */ /* 0x000fe200078e00ff */
[----:B0-----:R-:W-:Y:S02]  /*02f0*/  CS2R R2, SRZ ;  /* 0x0000000000027805 */ /* 0x001fe4000001ff00 */
[----:B------:R-:W-:Y:S01]  /*0300*/  CS2R R4, SRZ ;  /* 0x0000000000047805 */ /* 0x000fe2000001ff00 */
[----:B------:R-:W-:Y:S02]  /*0310*/  IMAD.MOV.U32 R7, RZ, RZ, RZ ;  /* 0x000000ffff077224 */ /* 0x000fe400078e00ff */
[----:B-1----:R-:W-:-:S07]  /*0320*/  IMAD.WIDE.U32 R10, R0, 0xc80, R10 ;  /* 0x00000c80000a7825 */ /* 0x002fce00078e000a */
.L_x_3:
[----:B------:R-:W-:-:S06]  /*0330*/  IMAD R9, R14, 0x4, R1 ;  /* 0x000000040e097824 */ /* 0x000fcc00078e0201 */
[----:B------:R-:W5:Y:S01]  /*0340*/  LDL R9, [R9+0x4] ;  /* 0x0000040009097983 */ /* 0x000f620000100800 */
[----:B------:R-:W-:-:S07]  /*0350*/  IMAD.MOV.U32 R16, RZ, RZ, RZ ;  /* 0x000000ffff107224 */ /* 0x000fce00078e00ff */
.L_x_2:
[----:B-----5:R-:W-:Y:S01]  /*0360*/  SHF.R.U32.HI R21, RZ, R16, R9 ;  /* 0x00000010ff157219 */ /* 0x020fe20000011609 */
[----:B------:R-:W-:-:S03]  /*0370*/  IMAD.SHL.U32 R13, R14, 0x20, RZ ;  /* 0x000000200e0d7824 */ /* 0x000fc600078e00ff */
[----:B------:R-:W-:Y:S01]  /*0380*/  LOP3.LUT R15, R21, 0x1, RZ, 0xc0, !PT ;  /* 0x00000001150f7812 */ /* 0x000fe200078ec0ff */
[----:B------:R-:W-:-:S03]  /*0390*/  IMAD.IADD R12, R13, 0x1, R16 ;  /* 0x000000010d0c7824 */ /* 0x000fc600078e0210 */
[----:B------:R-:W-:Y:S01]  /*03a0*/  ISETP.NE.U32.AND P0, PT, R15, 0x1, PT ;  /* 0x000000010f00780c */ /* 0x000fe20003f05070 */
[----:B------:R-:W-:-:S03]  /*03b0*/  IMAD R13, R12, 0x5, RZ ;  /* 0x000000050c0d7824 */ /* 0x000fc600078e02ff */
[----:B------:R-:W-:Y:S01]  /*03c0*/  R2P PR, R21, 0x7e ;  /* 0x0000007e15007804 */ /* 0x000fe20000000000 */
[----:B------:R-:W-:-:S08]  /*03d0*/  IMAD.WIDE.U32 R12, R13, 0x4, R10 ;  /* 0x000000040d0c7825 */ /* 0x000fd000078e000a */
[----:B------:R-:W2:Y:S04]  /*03e0*/  @!P0 LDG.E R18, desc[UR8][R12.64+0x10] ;  /* 0x000010080c128981 */ /* 0x000ea8000c1e1900 */
[----:B------:R-:W3:Y:S04]  /*03f0*/  @P1 LDG.E R20, desc[UR8][R12.64+0x24] ;  /* 0x000024080c141981 */ /* 0x000ee8000c1e1900 */
[----:B------:R-:W4:Y:S04]  /*0400*/  @P2 LDG.E R22, desc[UR8][R12.64+0x38] ;  /* 0x000038080c162981 */ /* 0x000f28000c1e1900 */
[----:B------:R-:W4:Y:S04]  /*0410*/  @P3 LDG.E R24, desc[UR8][R12.64+0x4c] ;  /* 0x00004c080c183981 */ /* 0x000f28000c1e1900 */
[----:B------:R-:W4:Y:S04]  /*0420*/  @P4 LDG.E R26, desc[UR8][R12.64+0x60] ;  /* 0x000060080c1a4981 */ /* 0x000f28000c1e1900 */
[----:B------:R-:W4:Y:S04]  /*0430*/  @!P0 LDG.E R15, desc[UR8][R12.64+0x4] ;  /* 0x000004080c0f8981 */ /* 0x000f28000c1e1900 */
[----:B------:R-:W4:Y:S04]  /*0440*/  @!P0 LDG.E R17, desc[UR8][R12.64+0xc] ;  /* 0x00000c080c118981 */ /* 0x000f28000c1e1900 */
[----:B------:R-:W4:Y:S04]  /*0450*/  @P1 LDG.E R19, desc[UR8][R12.64+0x18] ;  /* 0x000018080c131981 */ /* 0x000f28000c1e1900 */
[----:B------:R-:W4:Y:S04]  /*0460*/  @P3 LDG.E R23, desc[UR8][R12.64+0x40] ;  /* 0x000040080c173981 */ /* 0x000f28000c1e1900 */
[----:B------:R-:W4:Y:S04]  /*0470*/  @P5 LDG.E R25, desc[UR8][R12.64+0x70] ;  /* 0x000070080c195981 */ /* 0x000f28000c1e1900 */
[----:B------:R-:W4:Y:S01]  /*0480*/  @P6 LDG.E R28, desc[UR8][R12.64+0x88] ;  /* 0x000088080c1c6981 */ /* 0x000f22000c1e1900 */
[----:B--2---:R-:W-:-:S03]  /*0490*/  @!P0 LOP3.LUT R3, R3, R18, RZ, 0x3c, !PT ;  /* 0x0000001203038212 */ /* 0x004fc600078e3cff */
[----:B------:R-:W2:Y:S01]  /*04a0*/  @!P0 LDG.E R18, desc[UR8][R12.64] ;  /* 0x000000080c128981 */ /* 0x000ea2000c1e1900 */
[----:B---3--:R-:W-:-:S03]  /*04b0*/  @P1 LOP3.LUT R3, R3, R20, RZ, 0x3c, !PT ;  /* 0x0000001403031212 */ /* 0x008fc600078e3cff */
[----:B------:R-:W3:Y:S01]  /*04c0*/  @!P0 LDG.E R20, desc[UR8][R12.64+0x8] ;  /* 0x000008080c148981 */ /* 0x000ee2000c1e1900 */
[----:B----4-:R-:W-:-:S03]  /*04d0*/  @P2 LOP3.LUT R3, R3, R22, RZ, 0x3c, !PT ;  /* 0x0000001603032212 */ /* 0x010fc600078e3cff */
[----:B------:R-:W4:Y:S01]  /*04e0*/  @P1 LDG.E R22, desc[UR8][R12.64+0x14] ;  /* 0x000014080c161981 */ /* 0x000f22000c1e1900 */
[----:B------:R-:W-:-:S03]  /*04f0*/  @P3 LOP3.LUT R3, R3, R24, RZ, 0x3c, !PT ;  /* 0x0000001803033212 */ /* 0x000fc600078e3cff */
[----:B------:R-:W4:Y:S01]  /*0500*/  @P5 LDG.E R24, desc[UR8][R12.64+0x74] ;  /* 0x000074080c185981 */ /* 0x000f22000c1e1900 */
[----:B------:R-:W-:-:S03]  /*0510*/  @P4 LOP3.LUT R3, R3, R26, RZ, 0x3c, !PT ;  /* 0x0000001a03034212 */ /* 0x000fc600078e3cff */
[----:B------:R-:W4:Y:S01]  /*0520*/  @P3 LDG.E R26, desc[UR8][R12.64+0x44] ;  /* 0x000044080c1a3981 */ /* 0x000f22000c1e1900 */
[----:B------:R-:W-:-:S03]  /*0530*/  @!P0 LOP3.LUT R4, R4, R15, RZ, 0x3c, !PT ;  /* 0x0000000f04048212 */ /* 0x000fc600078e3cff */
[----:B------:R-:W4:Y:S01]  /*0540*/  @P1 LDG.E R15, desc[UR8][R12.64+0x20] ;  /* 0x000020080c0f1981 */ /* 0x000f22000c1e1900 */
[----:B------:R-:W-:-:S03]  /*0550*/  @!P0 LOP3.LUT R2, R2, R17, RZ, 0x3c, !PT ;  /* 0x0000001102028212 */ /* 0x000fc600078e3cff */
[----:B------:R-:W4:Y:S01]  /*0560*/  @P2 LDG.E R17, desc[UR8][R12.64+0x2c] ;  /* 0x00002c080c112981 */ /* 0x000f22000c1e1900 */
[----:B------:R-:W-:-:S03]  /*0570*/  @P1 LOP3.LUT R4, R4, R19, RZ, 0x3c, !PT ;  /* 0x0000001304041212 */ /* 0x000fc600078e3cff */
[----:B------:R-:W4:Y:S01]  /*0580*/  @P2 LDG.E R19, desc[UR8][R12.64+0x34] ;  /* 0x000034080c132981 */ /* 0x000f22000c1e1900 */
[----:B--2---:R-:W-:-:S03]  /*0590*/  @!P0 LOP3.LUT R7, R7, R18, RZ, 0x3c, !PT ;  /* 0x0000001207078212 */ /* 0x004fc600078e3cff */
[----:B------:R-:W2:Y:S01]  /*05a0*/  @P1 LDG.E R18, desc[UR8][R12.64+0x1c] ;  /* 0x00001c080c121981 */ /* 0x000ea2000c1e1900 */
[----:B---3--:R-:W-:-:S03]  /*05b0*/  @!P0 LOP3.LUT R5, R5, R20, RZ, 0x3c, !PT ;  /* 0x0000001405058212 */ /* 0x008fc600078e3cff */
[----:B------:R-:W3:Y:S01]  /*05c0*/  @P2 LDG.E R20, desc[UR8][R12.64+0x28] ;  /* 0x000028080c142981 */ /* 0x000ee2000c1e1900 */
[----:B----4-:R-:W-:-:S03]  /*05d0*/  @P1 LOP3.LUT R7, R7, R22, RZ, 0x3c, !PT ;  /* 0x0000001607071212 */ /* 0x010fc600078e3cff */
[----:B------:R-:W4:Y:S01]  /*05e0*/  @P2 LDG.E R22, desc[UR8][R12.64+0x30] ;  /* 0x000030080c162981 */ /* 0x000f22000c1e1900 */
[----:B------:R-:W-:-:S03]  /*05f0*/  @P5 LOP3.LUT R3, R3, R24, RZ, 0x3c, !PT ;  /* 0x0000001803035212 */ /* 0x000fc600078e3cff */
[----:B------:R-:W4:Y:S01]  /*0600*/  @P3 LDG.E R24, desc[UR8][R12.64+0x3c] ;  /* 0x00003c080c183981 */ /* 0x000f22000c1e1900 */
[----:B------:R-:W-:-:S03]  /*0610*/  @P1 LOP3.LUT R2, R2, R15, RZ, 0x3c, !PT ;  /* 0x0000000f02021212 */ /* 0x000fc600078e3cff */
[----:B------:R-:W4:Y:S01]  /*0620*/  @P3 LDG.E R15, desc[UR8][R12.64+0x48] ;  /* 0x000048080c0f3981 */ /* 0x000f22000c1e1900 */
[----:B------:R-:W-:-:S03]  /*0630*/  @P2 LOP3.LUT R4, R4, R17, RZ, 0x3c, !PT ;  /* 0x0000001104042212 */ /* 0x000fc600078e3cff */
[----:B------:R-:W4:Y:S01]  /*0640*/  @P4 LDG.E R17, desc[UR8][R12.64+0x54] ;  /* 0x000054080c114981 */ /* 0x000f22000c1e1900 */
[----:B------:R-:W-:Y:S02]  /*0650*/  @P2 LOP3.LUT R2, R2, R19, RZ, 0x3c, !PT ;  /* 0x0000001302022212 */ /* 0x000fe400078e3cff */
[----:B------:R-:W-:Y:S01]  /*0660*/  @P3 LOP3.LUT R4, R4, R23, RZ, 0x3c, !PT ;  /* 0x0000001704043212 */ /* 0x000fe200078e3cff */
[----:B------:R-:W4:Y:S04]  /*0670*/  @P4 LDG.E R19, desc[UR8][R12.64+0x5c] ;  /* 0x00005c080c134981 */ /* 0x000f28000c1e1900 */
[----:B------:R-:W4:Y:S01]  /*0680*/  @P5 LDG.E R23, desc[UR8][R12.64+0x68] ;  /* 0x000068080c175981 */ /* 0x000f22000c1e1900 */
[----:B--2---:R-:W-:-:S03]  /*0690*/  @P1 LOP3.LUT R5, R5, R18, RZ, 0x3c, !PT ;  /* 0x0000001205051212 */ /* 0x004fc600078e3cff */
[----:B------:R-:W2:Y:S01]  /*06a0*/  @P4 LDG.E R18, desc[UR8][R12.64+0x50] ;  /* 0x000050080c124981 */ /* 0x000ea2000c1e1900 */
[----:B---3--:R-:W-:-:S03]  /*06b0*/  @P2 LOP3.LUT R7, R7, R20, RZ, 0x3c, !PT ;  /* 0x0000001407072212 */ /* 0x008fc600078e3cff */
[----:B------:R-:W3:Y:S01]  /*06c0*/  @P4 LDG.E R20, desc[UR8][R12.64+0x58] ;  /* 0x000058080c144981 */ /* 0x000ee2000c1e1900 */
[----:B----4-:R-:W-:-:S03]  /*06d0*/  @P2 LOP3.LUT R5, R5, R22, RZ, 0x3c, !PT ;  /* 0x0000001605052212 */ /* 0x010fc600078e3cff */
[----:B------:R-:W4:Y:S01]  /*06e0*/  @P5 LDG.E R22, desc[UR8][R12.64+0x64] ;  /* 0x000064080c165981 */ /* 0x000f22000c1e1900 */
[----:B------:R-:W-:-:S03]  /*06f0*/  @P3 LOP3.LUT R7, R7, R24, RZ, 0x3c, !PT ;  /* 0x0000001807073212 */ /* 0x000fc600078e3cff */
[----:B------:R-:W4:Y:S01]  /*0700*/  @P5 LDG.E R24, desc[UR8][R12.64+0x6c] ;  /* 0x00006c080c185981 */ /* 0x000f22000c1e1900 */
[----:B------:R-:W-:Y:S02]  /*0710*/  LOP3.LUT P0, RZ, R21, 0x80, RZ, 0xc0, !PT ;  /* 0x0000008015ff7812 */ /* 0x000fe4000780c0ff */
[----:B------:R-:W-:Y:S02]  /*0720*/  @P3 LOP3.LUT R5, R5, R26, RZ, 0x3c, !PT ;  /* 0x0000001a05053212 */ /* 0x000fe400078e3cff */
[----:B------:R-:W-:Y:S02]  /*0730*/  @P3 LOP3.LUT R2, R2, R15, RZ, 0x3c, !PT ;  /* 0x0000000f02023212 */ /* 0x000fe400078e3cff */
[----:B------:R-:W4:Y:S01]  /*0740*/  @P6 LDG.E R15, desc[UR8][R12.64+0x7c] ;  /* 0x00007c080c0f6981 */ /* 0x000f22000c1e1900 */
[----:B------:R-:W-:-:S03]  /*0750*/  @P4 LOP3.LUT R4, R4, R17, RZ, 0x3c, !PT ;  /* 0x0000001104044212 */ /* 0x000fc600078e3cff */
[----:B------:R-:W4:Y:S01]  /*0760*/  @P6 LDG.E R17, desc[UR8][R12.64+0x84] ;  /* 0x000084080c116981 */ /* 0x000f22000c1e1900 */
[----:B------:R-:W-:-:S03]  /*0770*/  @P4 LOP3.LUT R2, R2, R19, RZ, 0x3c, !PT ;  /* 0x0000001302024212 */ /* 0x000fc600078e3cff */
[----:B------:R-:W4:Y:S01]  /*0780*/  @P0 LDG.E R26, desc[UR8][R12.64+0x9c] ;  /* 0x00009c080c1a0981 */ /* 0x000f22000c1e1900 */
[----:B------:R-:W-:-:S03]  /*0790*/  @P5 LOP3.LUT R4, R4, R23, RZ, 0x3c, !PT ;  /* 0x0000001704045212 */ /* 0x000fc600078e3cff */
        /* <DEDUP_REMOVED lines=10> */
[----:B------:R-:W-:Y:S02]  /*0840*/  @P5 LOP3.LUT R2, R2, R25, RZ, 0x3c, !PT ;  /* 0x0000001902025212 */ /* 0x000fe400078e3cff */
[----:B------:R-:W-:Y:S02]  /*0850*/  @P6 LOP3.LUT R3, R3, R28, RZ, 0x3c, !PT ;  /* 0x0000001c03036212 */ /* 0x000fe400078e3cff */
[----:B------:R-:W-:Y:S02]  /*0860*/  @P6 LOP3.LUT R4, R4, R15, RZ, 0x3c, !PT ;  /* 0x0000000f04046212 */ /* 0x000fe400078e3cff */
[----:B------:R-:W-:Y:S02]  /*0870*/  @P6 LOP3.LUT R2, R2, R17, RZ, 0x3c, !PT ;  /* 0x0000001102026212 */ /* 0x000fe400078e3cff */
[----:B------:R-:W-:Y:S02]  /*0880*/  @P0 LOP3.LUT R3, R3, R26, RZ, 0x3c, !PT ;  /* 0x0000001a03030212 */ /* 0x000fe400078e3cff */
[----:B------:R-:W-:-:S02]  /*0890*/  @P0 LOP3.LUT R4, R4, R19, RZ, 0x3c, !PT ;  /* 0x0000001304040212 */ /* 0x000fc400078e3cff */
[----:B------:R-:W-:Y:S02]  /*08a0*/  @P0 LOP3.LUT R2, R2, R23, RZ, 0x3c, !PT ;  /* 0x0000001702020212 */ /* 0x000fe400078e3cff */
[----:B--2---:R-:W-:Y:S02]  /*08b0*/  @P6 LOP3.LUT R7, R7, R18, RZ, 0x3c, !PT ;  /* 0x0000001207076212 */ /* 0x004fe400078e3cff */
[----:B---3--:R-:W-:Y:S02]  /*08c0*/  @P6 LOP3.LUT R5, R5, R20, RZ, 0x3c, !PT ;  /* 0x0000001405056212 */ /* 0x008fe400078e3cff */
[----:B----4-:R-:W-:Y:S02]  /*08d0*/  @P0 LOP3.LUT R7, R7, R22, RZ, 0x3c, !PT ;  /* 0x0000001607070212 */ /* 0x010fe400078e3cff */
[----:B------:R-:W-:Y:S02]  /*08e0*/  @P0 LOP3.LUT R5, R5, R24, RZ, 0x3c, !PT ;  /* 0x0000001805050212 */ /* 0x000fe400078e3cff */
[----:B------:R-:W-:-:S13]  /*08f0*/  R2P PR, R21.B1, 0x7f ;  /* 0x0000007f15007804 */ /* 0x000fda0000001000 */
[----:B------:R-:W2:Y:S04]  /*0900*/  @P0 LDG.E R18, desc[UR8][R12.64+0xa0] ;  /* 0x0000a0080c120981 */ /* 0x000ea8000c1e1900 */
[----:B------:R-:W3:Y:S04]  /*0910*/  @P0 LDG.E R17, desc[UR8][R12.64+0xa4] ;  /* 0x0000a4080c110981 */ /* 0x000ee8000c1e1900 */
[----:B------:R-:W4:Y:S04]  /*0920*/  @P0 LDG.E R20, desc[UR8][R12.64+0xa8] ;  /* 0x0000a8080c140981 */ /* 0x000f28000c1e1900 */
[----:B------:R-:W4:Y:S04]  /*0930*/  @P0 LDG.E R19, desc[UR8][R12.64+0xac] ;  /* 0x0000ac080c130981 */ /* 0x000f28000c1e1900 */
[----:B------:R-:W4:Y:S04]  /*0940*/  @P0 LDG.E R22, desc[UR8][R12.64+0xb0] ;  /* 0x0000b0080c160981 */ /* 0x000f28000c1e1900 */
[----:B------:R-:W4:Y:S04]  /*0950*/  @P1 LDG.E R24, desc[UR8][R12.64+0xb4] ;  /* 0x0000b4080c181981 */ /* 0x000f28000c1e1900 */
[----:B------:R-:W4:Y:S04]  /*0960*/  @P1 LDG.E R26, desc[UR8][R12.64+0xbc] ;  /* 0x0000bc080c1a1981 */ /* 0x000f28000c1e1900 */
[----:B------:R-:W4:Y:S04]  /*0970*/  @P1 LDG.E R15, desc[UR8][R12.64+0xc0] ;  /* 0x0000c0080c0f1981 */ /* 0x000f28000c1e1900 */
        /* <DEDUP_REMOVED lines=14> */
[----:B------:R-:W-:Y:S02]  /*0a60*/  LOP3.LUT P0, RZ, R21, 0x8000, RZ, 0xc0, !PT ;  /* 0x0000800015ff7812 */ /* 0x000fe4000780c0ff */
[----:B------:R-:W-:Y:S01]  /*0a70*/  @P1 LOP3.LUT R5, R5, R26, RZ, 0x3c, !PT ;  /* 0x0000001a05051212 */ /* 0x000fe200078e3cff */
[----:B------:R-:W4:Y:S01]  /*0a80*/  @P3 LDG.E R21, desc[UR8][R12.64+0xe0] ;  /* 0x0000e0080c153981 */ /* 0x000f22000c1e1900 */
[----:B------:R-:W-:-:S03]  /*0a90*/  @P1 LOP3.LUT R2, R2, R15, RZ, 0x3c, !PT ;  /* 0x0000000f02021212 */ /* 0x000fc600078e3cff */
[----:B------:R-:W4:Y:S04]  /*0aa0*/  @P3 LDG.E R26, desc[UR8][R12.64+0xdc] ;  /* 0x0000dc080c1a3981 */ /* 0x000f28000c1e1900 */
[----:B------:R-:W4:Y:S01]  /*0ab0*/  @P3 LDG.E R15, desc[UR8][R12.64+0xe8] ;  /* 0x0000e8080c0f3981 */ /* 0x000f22000c1e1900 */
[----:B------:R-:W-:-:S03]  /*0ac0*/  @P1 LOP3.LUT R4, R4, R23, RZ, 0x3c, !PT ;  /* 0x0000001704041212 */ /* 0x000fc600078e3cff */
        /* <DEDUP_REMOVED lines=41> */
[----:B------:R-:W-:-:S05]  /*0d60*/  VIADD R16, R16, 0x10 ;  /* 0x0000001010107836 */ /* 0x000fca0000000000 */
[----:B------:R-:W-:Y:S02]  /*0d70*/  ISETP.NE.AND P1, PT, R16, 0x20, PT ;  /* 0x000000201000780c */ /* 0x000fe40003f25270 */
[----:B--2---:R-:W-:Y:S02]  /*0d80*/  @P5 LOP3.LUT R3, R3, R18, RZ, 0x3c, !PT ;  /* 0x0000001203035212 */ /* 0x004fe400078e3cff */
[----:B---3--:R-:W-:Y:S02]  /*0d90*/  @P6 LOP3.LUT R4, R4, R17, RZ, 0x3c, !PT ;  /* 0x0000001104046212 */ /* 0x008fe400078e3cff */
[----:B----4-:R-:W-:Y:S02]  /*0da0*/  @P6 LOP3.LUT R7, R7, R20, RZ, 0x3c, !PT ;  /* 0x0000001407076212 */ /* 0x010fe400078e3cff */
[----:B------:R-:W-:Y:S02]  /*0db0*/  @P6 LOP3.LUT R2, R2, R19, RZ, 0x3c, !PT ;  /* 0x0000001302026212 */ /* 0x000fe400078e3cff */
[----:B------:R-:W-:-:S02]  /*0dc0*/  @P6 LOP3.LUT R5, R5, R22, RZ, 0x3c, !PT ;  /* 0x0000001605056212 */ /* 0x000fc400078e3cff */
[----:B------:R-:W-:Y:S02]  /*0dd0*/  @P6 LOP3.LUT R3, R3, R24, RZ, 0x3c, !PT ;  /* 0x0000001803036212 */ /* 0x000fe400078e3cff */
[----:B------:R-:W-:Y:S02]  /*0de0*/  @P0 LOP3.LUT R5, R5, R28, RZ, 0x3c, !PT ;  /* 0x0000001c05050212 */ /* 0x000fe400078e3cff */
[----:B------:R-:W-:Y:S02]  /*0df0*/  @P0 LOP3.LUT R3, R3, R23, RZ, 0x3c, !PT ;  /* 0x0000001703030212 */ /* 0x000fe400078e3cff */
[----:B------:R-:W-:Y:S02]  /*0e00*/  @P0 LOP3.LUT R7, R7, R26, RZ, 0x3c, !PT ;  /* 0x0000001a07070212 */ /* 0x000fe400078e3cff */
[----:B------:R-:W-:Y:S02]  /*0e10*/  @P0 LOP3.LUT R2, R2, R21, RZ, 0x3c, !PT ;  /* 0x0000001502020212 */ /* 0x000fe400078e3cff */
[----:B------:R-:W-:Y:S01]  /*0e20*/  @P0 LOP3.LUT R4, R4, R15, RZ, 0x3c, !PT ;  /* 0x0000000f04040212 */ /* 0x000fe200078e3cff */
[----:B------:R-:W-:Y:S06]  /*0e30*/  @P1 BRA `(.L_x_2) ;  /* 0xfffffff400481947 */ /* 0x000fec000383ffff */
[----:B------:R-:W-:-:S05]  /*0e40*/  VIADD R14, R14, 0x1 ;  /* 0x000000010e0e7836 */ /* 0x000fca0000000000 */
[----:B------:R-:W-:-:S13]  /*0e50*/  ISETP.NE.AND P0, PT, R14, 0x5, PT ;  /* 0x000000050e00780c */ /* 0x000fda0003f05270 */
[----:B------:R-:W-:Y:S05]  /*0e60*/  @P0 BRA `(.L_x_3) ;  /* 0xfffffff400300947 */ /* 0x000fea000383ffff */
[----:B------:R1:W-:Y:S01]  /*0e70*/  STL [R1+0x4], R7 ;  /* 0x0000040701007387 */ /* 0x0003e20000100800 */
[----:B------:R-:W-:-:S03]  /*0e80*/  ULOP3.LUT UR4, UR6, 0x3, URZ, 0xc0, !UPT ;  /* 0x0000000306047892 */ /* 0x000fc6000f8ec0ff */
[----:B------:R1:W-:Y:S01]  /*0e90*/  STL.64 [R1+0x8], R4 ;  /* 0x0000080401007387 */ /* 0x0003e20000100a00 */
[----:B------:R-:W-:-:S03]  /*0ea0*/  UISETP.NE.U32.AND UP0, UPT, UR4, 0x1, UPT ;  /* 0x000000010400788c */ /* 0x000fc6000bf05070 */
[----:B------:R1:W-:Y:S01]  /*0eb0*/  STL.64 [R1+0x10], R2 ;  /* 0x0000100201007387 */ /* 0x0003e20000100a00 */
[----:B------:R-:W-:-:S09]  /*0ec0*/  UISETP.NE.AND.EX UP0, UPT, URZ, URZ, UPT, UP0 ;  /* 0x000000ffff00728c */ /* 0x000fd2000bf05300 */
[----:B------:R-:W-:Y:S05]  /*0ed0*/  BRA.U !UP0, `(.L_x_1) ;  /* 0x0000001908087547 */ /* 0x000fea000b800000 */
[----:B------:R-:W-:Y:S01]  /*0ee0*/  UMOV UR4, URZ ;  /* 0x000000ff00047c82 */ /* 0x000fe20008000000 */
[----:B------:R-:W-:Y:S01]  /*0ef0*/  UMOV UR5, URZ ;  /* 0x000000ff00057c82 */ /* 0x000fe20008000000 */
[----:B------:R-:W-:Y:S02]  /*0f00*/  IMAD.MOV.U32 R14, RZ, RZ, RZ ;  /* 0x000000ffff0e7224 */ /* 0x000fe400078e00ff */
[----:B-1----:R-:W-:Y:S02]  /*0f10*/  IMAD.MOV.U32 R7, RZ, RZ, RZ ;  /* 0x000000ffff077224 */ /* 0x002fe400078e00ff */
[----:B------:R-:W-:Y:S02]  /*0f20*/  IMAD.U32 R3, RZ, RZ, UR4 ;  /* 0x00000004ff037e24 */ /* 0x000fe4000f8e00ff */
[----:B------:R-:W-:Y:S02]  /*0f30*/  IMAD.U32 R2, RZ, RZ, UR5 ;  /* 0x00000005ff027e24 */ /* 0x000fe4000f8e00ff */
[----:B------:R-:W-:-:S02]  /*0f40*/  IMAD.U32 R5, RZ, RZ, UR4 ;  /* 0x00000004ff057e24 */ /* 0x000fc4000f8e00ff */
[----:B------:R-:W-:-:S07]  /*0f50*/  IMAD.U32 R4, RZ, RZ, UR5 ;  /* 0x00000005ff047e24 */ /* 0x000fce000f8e00ff */
.L_x_5:
[----:B------:R-:W-:-:S06]  /*0f60*/  IMAD R9, R14, 0x4, R1 ;  /* 0x000000040e097824 */ /* 0x000fcc00078e0201 */
[----:B------:R-:W5:Y:S01]  /*0f70*/  LDL R9, [R9+0x4] ;  /* 0x0000040009097983 */ /* 0x000f620000100800 */
[----:B------:R-:W-:-:S07]  /*0f80*/  IMAD.MOV.U32 R16, RZ, RZ, RZ ;  /* 0x000000ffff107224 */ /* 0x000fce00078e00ff */
.L_x_4:
        /* <DEDUP_REMOVED lines=183> */
[----:B------:R-:W-:Y:S05]  /*1b00*/  BRA.U UP0, `(.L_x_1) ;  /* 0x0000000900fc7547 */ /* 0x000fea000b800000 */
[----:B------:R-:W-:Y:S01]  /*1b10*/  UMOV UR4, URZ ;  /* 0x000000ff00047c82 */ /* 0x000fe20008000000 */
[----:B------:R-:W-:Y:S01]  /*1b20*/  UMOV UR5, URZ ;  /* 0x000000ff00057c82 */ /* 0x000fe20008000000 */
[----:B------:R-:W-:Y:S02]  /*1b30*/  IMAD.MOV.U32 R14, RZ, RZ, RZ ;  /* 0x000000ffff0e7224 */ /* 0x000fe400078e00ff */
[----:B--2---:R-:W-:Y:S02]  /*1b40*/  IMAD.MOV.U32 R7, RZ, RZ, RZ ;  /* 0x000000ffff077224 */ /* 0x004fe400078e00ff */
[----:B------:R-:W-:Y:S02]  /*1b50*/  IMAD.U32 R3, RZ, RZ, UR4 ;  /* 0x00000004ff037e24 */ /* 0x000fe4000f8e00ff */
[----:B------:R-:W-:Y:S02]  /*1b60*/  IMAD.U32 R2, RZ, RZ, UR5 ;  /* 0x00000005ff027e24 */ /* 0x000fe4000f8e00ff */
[----:B------:R-:W-:-:S02]  /*1b70*/  IMAD.U32 R5, RZ, RZ, UR4 ;  /* 0x00000004ff057e24 */ /* 0x000fc4000f8e00ff */
[----:B------:R-:W-:-:S07]  /*1b80*/  IMAD.U32 R4, RZ, RZ, UR5 ;  /* 0x00000005ff047e24 */ /* 0x000fce000f8e00ff */
.L_x_7:
[----:B------:R-:W-:-:S06]  /*1b90*/  IMAD R9, R14, 0x4, R1 ;  /* 0x000000040e097824 */ /* 0x000fcc00078e0201 */
[----:B------:R-:W5:Y:S01]  /*1ba0*/  LDL R9, [R9+0x4] ;  /* 0x0000040009097983 */ /* 0x000f620000100800 */
[----:B------:R-:W-:-:S07]  /*1bb0*/  IMAD.MOV.U32 R16, RZ, RZ, RZ ;  /* 0x000000ffff107224 */ /* 0x000fce00078e00ff */
.L_x_6:
        /* <DEDUP_REMOVED lines=177> */
[----:B------:R3:W-:Y:S04]  /*26d0*/  STL [R1+0x4], R7 ;  /* 0x0000040701007387 */ /* 0x0007e80000100800 */
[----:B------:R3:W-:Y:S04]  /*26e0*/  STL.64 [R1+0x8], R4 ;  /* 0x0000080401007387 */ /* 0x0007e80000100a00 */
[----:B------:R3:W-:Y:S02]  /*26f0*/  STL.64 [R1+0x10], R2 ;  /* 0x0000100201007387 */ /* 0x0007e40000100a00 */
.L_x_1:
[----:B------:R-:W-:Y:S01]  /*2700*/  UISETP.GT.U32.AND UP0, UPT, UR6, 0x3, UPT ;  /* 0x000000030600788c */ /* 0x000fe2000bf04070 */
[----:B------:R-:W-:Y:S01]  /*2710*/  VIADD R0, R0, 0x1 ;  /* 0x0000000100007836 */ /* 0x000fe20000000000 */
[----:B------:R-:W-:Y:S02]  /*2720*/  USHF.R.U64 UR4, UR6, 0x2, UR7 ;  /* 0x0000000206047899 */ /* 0x000fe40008001207 */
[----:B------:R-:W-:Y:S02]  /*2730*/  UISETP.GT.U32.AND.EX UP0, UPT, UR7, URZ, UPT, UP0 ;  /* 0x000000ff0700728c */ /* 0x000fe4000bf04100 */
[----:B------:R-:W-:-:S03]  /*2740*/  USHF.R.U32.HI UR5, URZ, 0x2, UR7 ;  /* 0x00000002ff057899 */ /* 0x000fc60008011607 */
[----:B------:R-:W-:-:S04]  /*2750*/  UMOV UR6, UR4 ;  /* 0x0000000400067c82 */ /* 0x000fc80008000000 */
[----:B------:R-:W-:Y:S01]  /*2760*/  UMOV UR7, UR5 ;  /* 0x0000000500077c82 */ /* 0x000fe20008000000 */
[----:B------:R-:W-:Y:S05]  /*2770*/  BRA.U UP0, `(.L_x_8) ;  /* 0xffffffd900c47547 */ /* 0x000fea000b83ffff */
.L_x_0:
[----:B------:R-:W4:Y:S01]  /*2780*/  LDCU UR4, c[0x0][0x3b0] ;  /* 0x00007600ff0477ac */ /* 0x000f220008000800 */
[----:B------:R-:W-:Y:S01]  /*2790*/  PLOP3.LUT P0, PT, PT, PT, PT, 0x80, 0x8 ;  /* 0x000000000008781c */ /* 0x000fe20003f0f070 */
[----:B----4-:R-:W-:-:S09]  /*27a0*/  UISETP.GE.AND UP0, UPT, UR4, 0x1, UPT ;  /* 0x000000010400788c */ /* 0x010fd2000bf06270 */
[----:B------:R-:W-:Y:S05]  /*27b0*/  BRA.U !UP0, `(.L_x_9) ;  /* 0x0000000508b47547 */ /* 0x000fea000b800000 */
[----:B------:R-:W4:Y:S01]  /*27c0*/  LDC.64 R10, c[0x0][0x390] ;  /* 0x0000e400ff0a7b82 */ /* 0x000f220000000a00 */
[----:B------:R-:W0:Y:S07]  /*27d0*/  LDCU UR4, c[0x0][0x3b0] ;  /* 0x00007600ff0477ac */ /* 0x000e2e0008000800 */
[----:B------:R-:W1:Y:S08]  /*27e0*/  LDC.64 R20, c[0x0][0x398] ;  /* 0x0000e600ff147b82 */ /* 0x000e700000000a00 */
[----:B------:R-:W2:Y:S01]  /*27f0*/  LDC.64 R22, c[0x0][0x3a0] ;  /* 0x0000e800ff167b82 */ /* 0x000ea20000000a00 */
[----:B----4-:R-:W-:-:S07]  /*2800*/  IMAD.WIDE R10, R8, 0x4, R10 ;  /* 0x00000004080a7825 */ /* 0x010fce00078e020a */
[----:B------:R-:W4:Y:S01]  /*2810*/  LDC.64 R12, c[0x0][0x3a8] ;  /* 0x0000ea00ff0c7b82 */ /* 0x000f220000000a00 */
[----:B------:R0:W5:Y:S01]  /*2820*/  LDG.E R9, desc[UR8][R10.64] ;  /* 0x000000080a097981 */ /* 0x000162000c1e1900 */
[----:B-1----:R-:W-:-:S05]  /*2830*/  IMAD.WIDE R20, R8, 0x4, R20 ;  /* 0x0000000408147825 */ /* 0x002fca00078e0214 */
[----:B------:R1:W5:Y:S01]  /*2840*/  LDG.E R14, desc[UR8][R20.64] ;  /* 0x00000008140e7981 */ /* 0x000362000c1e1900 */
[----:B--2---:R-:W-:-:S05]  /*2850*/  IMAD.WIDE R22, R8, 0x4, R22 ;  /* 0x0000000408167825 */ /* 0x004fca00078e0216 */
[----:B------:R1:W5:Y:S01]  /*2860*/  LDG.E R15, desc[UR8][R22.64] ;  /* 0x00000008160f7981 */ /* 0x000362000c1e1900 */
[----:B------:R-:W-:Y:S01]  /*2870*/  BSSY.RECONVERGENT B0, `(.L_x_9) ;  /* 0x0000061000007945 */ /* 0x000fe20003800200 */
[----:B------:R-:W-:Y:S02]  /*2880*/  IMAD.MOV.U32 R0, RZ, RZ, RZ ;  /* 0x000000ffff007224 */ /* 0x000fe400078e00ff */
[----:B------:R-:W-:Y:S02]  /*2890*/  IMAD.MOV.U32 R24, RZ, RZ, RZ ;  /* 0x000000ffff187224 */ /* 0x000fe400078e00ff */
[----:B------:R-:W-:Y:S02]  /*28a0*/  IMAD.MOV.U32 R16, RZ, RZ, R3 ;  /* 0x000000ffff107224 */ /* 0x000fe400078e0003 */
[----:B------:R-:W-:Y:S02]  /*28b0*/  IMAD.MOV.U32 R17, RZ, RZ, R2 ;  /* 0x000000ffff117224 */ /* 0x000fe400078e0002 */
[----:B------:R-:W-:-:S02]  /*28c0*/  IMAD.MOV.U32 R18, RZ, RZ, R5 ;  /* 0x000000ffff127224 */ /* 0x000fc400078e0005 */
[----:B------:R-:W-:Y:S02]  /*28d0*/  IMAD.MOV.U32 R19, RZ, RZ, RZ ;  /* 0x000000ffff137224 */ /* 0x000fe400078e00ff */
[----:B01--4-:R-:W-:-:S07]  /*28e0*/  IMAD.WIDE R12, R8, 0x4, R12 ;  /* 0x00000004080c7825 */ /* 0x013fce00078e020c */
.L_x_15:
[----:B------:R-:W-:Y:S01]  /*28f0*/  ISETP.NE.AND P0, PT, R0, 0x1, PT ;  /* 0x000000010000780c */ /* 0x000fe20003f05270 */
[----:B------:R-:W-:Y:S01]  /*2900*/  BSSY.RECONVERGENT B1, `(.L_x_10) ;  /* 0x000004c000017945 */ /* 0x000fe20003800200 */
[----:B------:R-:W-:Y:S02]  /*2910*/  IMAD.MOV.U32 R10, RZ, RZ, R24 ;  /* 0x000000ffff0a7224 */ /* 0x000fe400078e0018 */
[----:B------:R-:W-:-:S09]  /*2920*/  IMAD.MOV.U32 R0, RZ, RZ, RZ ;  /* 0x000000ffff007224 */ /* 0x000fd200078e00ff */
[----:B------:R-:W-:Y:S05]  /*2930*/  @!P0 BRA `(.L_x_11) ;  /* 0x0000000400208947 */ /* 0x000fea0003800000 */
[----:B------:R-:W-:Y:S01]  /*2940*/  SHF.R.U32.HI R0, RZ, 0x2, R7 ;  /* 0x00000002ff007819 */ /* 0x000fe20000011607 */
[----:B---3--:R-:W-:Y:S01]  /*2950*/  IMAD.SHL.U32 R3, R16, 0x10, RZ ;  /* 0x0000001010037824 */ /* 0x008fe200078e00ff */
[----:B------:R-:W-:Y:S01]  /*2960*/  BSSY.RECONVERGENT B2, `(.L_x_12) ;  /* 0x000003c000027945 */ /* 0x000fe20003800200 */
[----:B------:R-:W-:Y:S01]  /*2970*/  IMAD.MOV.U32 R10, RZ, RZ, 0x3e055027 ;  /* 0x3e055027ff0a7424 */ /* 0x000fe200078e00ff */
[----:B------:R-:W-:-:S05]  /*2980*/  LOP3.LUT R0, R0, R7, RZ, 0x3c, !PT ;  /* 0x0000000700007212 */ /* 0x000fca00078e3cff */
[----:B------:R-:W-:-:S05]  /*2990*/  IMAD.SHL.U32 R2, R0, 0x2, RZ ;  /* 0x0000000200027824 */ /* 0x000fca00078e00ff */
[----:B------:R-:W-:-:S04]  /*29a0*/  LOP3.LUT R3, R0, R2, R3, 0x96, !PT ;  /* 0x0000000200037212 */ /* 0x000fc800078e9603 */
[----:B------:R-:W-:Y:S01]  /*29b0*/  LOP3.LUT R2, R3, R16, RZ, 0x3c, !PT ;  /* 0x0000001003027212 */ /* 0x000fe200078e3cff */
[----:B------:R-:W-:-:S03]  /*29c0*/  IMAD.MOV.U32 R3, RZ, RZ, 0x2f800000 ;  /* 0x2f800000ff037424 */ /* 0x000fc600078e00ff */
[C---:B------:R-:W-:Y:S01]  /*29d0*/  IADD3 R0, PT, PT, R6.reuse, 0x587c5, R2 ;  /* 0x000587c506007810 */ /* 0x040fe20007ffe002 */
[----:B------:R-:W-:-:S03]  /*29e0*/  VIADD R6, R6, 0xb0f8a ;  /* 0x000b0f8a06067836 */ /* 0x000fc60000000000 */
[----:B------:R-:W-:-:S05]  /*29f0*/  I2FP.F32.U32 R0, R0 ;  /* 0x0000000000007245 */ /* 0x000fca0000201000 */
[----:B------:R-:W-:-:S05]  /*2a00*/  FFMA R0, R0, R3, 1.1641532182693481445e-10 ;  /* 0x2f00000000007423 */ /* 0x000fca0000000003 */
[----:B------:R-:W-:-:S13]  /*2a10*/  FSETP.GEU.AND P0, PT, R0, 1.175494350822287508e-38, PT ;  /* 0x008000000000780b */ /* 0x000fda0003f0e000 */
[----:B------:R-:W-:-:S04]  /*2a20*/  @!P0 FMUL R0, R0, 8388608 ;  /* 0x4b00000000008820 */ /* 0x000fc80000400000 */
[----:B------:R-:W-:-:S05]  /*2a30*/  VIADD R3, R0, 0xc0d55555 ;  /* 0xc0d5555500037836 */ /* 0x000fca0000000000 */
[----:B------:R-:W-:-:S05]  /*2a40*/  LOP3.LUT R5, R3, 0xff800000, RZ, 0xc0, !PT ;  /* 0xff80000003057812 */ /* 0x000fca00078ec0ff */
[----:B------:R-:W-:-:S04]  /*2a50*/  IMAD.IADD R3, R0, 0x1, -R5 ;  /* 0x0000000100037824 */ /* 0x000fc800078e0a05 */
[----:B------:R-:W-:Y:S01]  /*2a60*/  FADD R7, R3, -1 ;  /* 0xbf80000003077421 */ /* 0x000fe20000000000 */
[----:B------:R-:W-:Y:S02]  /*2a70*/  FSEL R3, RZ, -23, P0 ;  /* 0xc1b80000ff037808 */ /* 0x000fe40000000000 */
[----:B------:R-:W-:Y:S01]  /*2a80*/  ISETP.GT.U32.AND P0, PT, R0, 0x7f7fffff, PT ;  /* 0x7f7fffff0000780c */ /* 0x000fe20003f04070 */
[----:B------:R-:W-:-:S04]  /*2a90*/  FFMA R10, R7, -R10, 0.14084610342979431152 ;  /* 0x3e1039f6070a7423 */ /* 0x000fc8000000080a */
[----:B------:R-:W-:-:S04]  /*2aa0*/  FFMA R10, R7, R10, -0.12148627638816833496 ;  /* 0xbdf8cdcc070a7423 */ /* 0x000fc8000000000a */
[----:B------:R-:W-:-:S04]  /*2ab0*/  FFMA R10, R7, R10, 0.13980610668659210205 ;  /* 0x3e0f2955070a7423 */ /* 0x000fc8000000000a */
[----:B------:R-:W-:-:S04]  /*2ac0*/  FFMA R10, R7, R10, -0.16684235632419586182 ;  /* 0xbe2ad8b9070a7423 */ /* 0x000fc8000000000a */
[----:B------:R-:W-:-:S04]  /*2ad0*/  FFMA R10, R7, R10, 0.20012299716472625732 ;  /* 0x3e4ced0b070a7423 */ /* 0x000fc8000000000a */
[----:B------:R-:W-:-:S04]  /*2ae0*/  FFMA R10, R7, R10, -0.24999669194221496582 ;  /* 0xbe7fff22070a7423 */ /* 0x000fc8000000000a */
[----:B------:R-:W-:-:S04]  /*2af0*/  FFMA R10, R7, R10, 0.33333182334899902344 ;  /* 0x3eaaaa78070a7423 */ /* 0x000fc8000000000a */
[C---:B------:R-:W-:Y:S01]  /*2b00*/  FFMA R20, R7.reuse, R10, -0.5 ;  /* 0xbf00000007147423 */ /* 0x040fe2000000000a */
[----:B------:R-:W-:Y:S01]  /*2b10*/  I2FP.F32.S32 R10, R5 ;  /* 0x00000005000a7245 */ /* 0x000fe20000201400 */
[----:B------:R-:W-:Y:S02]  /*2b20*/  IMAD.MOV.U32 R5, RZ, RZ, 0x7f800000 ;  /* 0x7f800000ff057424 */ /* 0x000fe400078e00ff */
[C---:B------:R-:W-:Y:S02]  /*2b30*/  FMUL R20, R7.reuse, R20 ;  /* 0x0000001407147220 */ /* 0x040fe40000400000 */
[----:B------:R-:W-:Y:S01]  /*2b40*/  FFMA R10, R10, 1.1920928955078125e-07, R3 ;  /* 0x340000000a0a7823 */ /* 0x000fe20000000003 */
[----:B------:R-:W-:Y:S01]  /*2b50*/  SHF.R.U32.HI R3, RZ, 0x2, R4 ;  /* 0x00000002ff037819 */ /* 0x000fe20000011604 */
[----:B------:R-:W-:-:S03]  /*2b60*/  FFMA R7, R7, R20, R7 ;  /* 0x0000001407077223 */ /* 0x000fc60000000007 */
[----:B------:R-:W-:Y:S01]  /*2b70*/  LOP3.LUT R3, R3, R4, RZ, 0x3c, !PT ;  /* 0x0000000403037212 */ /* 0x000fe200078e3cff */
[----:B------:R-:W-:Y:S01]  /*2b80*/  FFMA R7, R10, 0.69314718246459960938, R7 ;  /* 0x3f3172180a077823 */ /* 0x000fe20000000007 */
[C---:B------:R-:W-:Y:S01]  /*2b90*/  @P0 FFMA R7, R0.reuse, R5, +INF ;  /* 0x7f80000000070423 */ /* 0x040fe20000000005 */
[----:B------:R-:W-:Y:S01]  /*2ba0*/  FSETP.NEU.AND P0, PT, R0, RZ, PT ;  /* 0x000000ff0000720b */ /* 0x000fe20003f0d000 */
[----:B------:R-:W-:Y:S02]  /*2bb0*/  IMAD.SHL.U32 R4, R2, 0x10, RZ ;  /* 0x0000001002047824 */ /* 0x000fe400078e00ff */
[----:B------:R-:W-:Y:S01]  /*2bc0*/  FMUL R7, R7, -2 ;  /* 0xc000000007077820 */ /* 0x000fe20000400000 */
[----:B------:R-:W-:-:S04]  /*2bd0*/  IMAD.SHL.U32 R5, R3, 0x2, RZ ;  /* 0x0000000203057824 */ /* 0x000fc800078e00ff */
[----:B------:R-:W-:Y:S02]  /*2be0*/  FSEL R7, R7, +INF , P0 ;  /* 0x7f80000007077808 */ /* 0x000fe40000000000 */
[----:B------:R-:W-:Y:S01]  /*2bf0*/  LOP3.LUT R3, R3, R5, R4, 0x96, !PT ;  /* 0x0000000503037212 */ /* 0x000fe200078e9604 */
[----:B------:R-:W-:Y:S01]  /*2c00*/  IMAD.MOV.U32 R5, RZ, RZ, 0x30c90fdb ;  /* 0x30c90fdbff057424 */ /* 0x000fe200078e00ff */
[----:B------:R0:W1:Y:S01]  /*2c10*/  MUFU.RSQ R10, R7 ;  /* 0x00000007000a7308 */ /* 0x0000620000001400 */
[----:B------:R-:W-:Y:S01]  /*2c20*/  VIADD R4, R7, 0xf3000000 ;  /* 0xf300000007047836 */ /* 0x000fe20000000000 */
[----:B------:R-:W-:-:S04]  /*2c30*/  LOP3.LUT R3, R3, R2, RZ, 0x3c, !PT ;  /* 0x0000000203037212 */ /* 0x000fc800078e3cff */
[----:B------:R-:W-:Y:S01]  /*2c40*/  ISETP.GT.U32.AND P0, PT, R4, 0x727fffff, PT ;  /* 0x727fffff0400780c */ /* 0x000fe20003f04070 */
[----:B------:R-:W-:-:S05]  /*2c50*/  IMAD.IADD R0, R3, 0x1, R6 ;  /* 0x0000000103007824 */ /* 0x000fca00078e0206 */
[----:B------:R-:W-:-:S05]  /*2c60*/  I2FP.F32.U32 R0, R0 ;  /* 0x0000000000007245 */ /* 0x000fca0000201000 */
[----:B------:R-:W-:Y:S02]  /*2c70*/  FFMA R4, R0, R5, 7.314590599882819788e-10 ;  /* 0x30490fdb00047423 */ /* 0x000fe40000000005 */
[----:B01----:R-:W-:Y:S05]  /*2c80*/  @!P0 BRA `(.L_x_13) ;  /* 0x0000000000148947 */ /* 0x003fea0003800000 */
[----:B------:R-:W-:Y:S01]  /*2c90*/  IMAD.MOV.U32 R0, RZ, RZ, R7 ;  /* 0x000000ffff007224 */ /* 0x000fe200078e0007 */
[----:B------:R-:W-:-:S07]  /*2ca0*/  MOV R10, 0x2cc0 ;  /* 0x00002cc0000a7802 */ /* 0x000fce0000000f00 */
[----:B-----5:R-:W-:Y:S05]  /*2cb0*/  CALL.REL.NOINC `($__internal_0_$__cuda_sm20_sqrt_rn_f32_slowpath) ;  /* 0x0000001800207944 */ /* 0x020fea0003c00000 */
[----:B------:R-:W-:Y:S01]  /*2cc0*/  IMAD.MOV.U32 R24, RZ, RZ, R20 ;  /* 0x000000ffff187224 */ /* 0x000fe200078e0014 */
[----:B------:R-:W-:Y:S06]  /*2cd0*/  BRA `(.L_x_14) ;  /* 0x0000000000107947 */ /* 0x000fec0003800000 */
.L_x_13:
[----:B------:R-:W-:Y:S01]  /*2ce0*/  FMUL.FTZ R24, R7, R10 ;  /* 0x0000000a07187220 */ /* 0x000fe20000410000 */
[----:B------:R-:W-:-:S03]  /*2cf0*/  FMUL.FTZ R0, R10, 0.5 ;  /* 0x3f0000000a007820 */ /* 0x000fc60000410000 */
[----:B------:R-:W-:-:S04]  /*2d00*/  FFMA R5, -R24, R24, R7 ;  /* 0x0000001818057223 */ /* 0x000fc80000000107 */
[----:B------:R-:W-:-:S07]  /*2d10*/  FFMA R24, R5, R0, R24 ;  /* 0x0000000005187223 */ /* 0x000fce0000000018 */
.L_x_14:
[----:B------:R-:W-:Y:S05]  /*2d20*/  BSYNC.RECONVERGENT B2 ;  /* 0x0000000000027941 */ /* 0x000fea0003800200 */
.L_x_12:
[----:B------:R-:W-:Y:S01]  /*2d30*/  FMUL.RZ R11, R4, 0.15915493667125701904 ;  /* 0x3e22f983040b7820 */ /* 0x000fe2000040c000 */
[----:B------:R-:W-:Y:S02]  /*2d40*/  IMAD.MOV.U32 R0, RZ, RZ, 0x1 ;  /* 0x00000001ff007424 */ /* 0x000fe400078e00ff */
[----:B------:R-:W-:Y:S01]  /*2d50*/  IMAD.MOV.U32 R4, RZ, RZ, R17 ;  /* 0x000000ffff047224 */ /* 0x000fe200078e0011 */
[----:B------:R-:W0:Y:S08]  /*2d60*/  MUFU.SIN R5, R11 ;  /* 0x0000000b00057308 */ /* 0x000e300000000400 */
[----:B------:R-:W1:Y:S01]  /*2d70*/  MUFU.COS R7, R11 ;  /* 0x0000000b00077308 */ /* 0x000e620000000000 */
[----:B0-----:R-:W-:Y:S01]  /*2d80*/  FMUL R10, R5, R24 ;  /* 0x00000018050a7220 */ /* 0x001fe20000400000 */
[----:B------:R-:W-:-:S02]  /*2d90*/  IMAD.MOV.U32 R5, RZ, RZ, R16 ;  /* 0x000000ffff057224 */ /* 0x000fc400078e0010 */
[----:B-1----:R-:W-:Y:S01]  /*2da0*/  FMUL R24, R7, R24 ;  /* 0x0000001807187220 */ /* 0x002fe20000400000 */
[----:B------:R-:W-:-:S07]  /*2db0*/  IMAD.MOV.U32 R7, RZ, RZ, R18 ;  /* 0x000000ffff077224 */ /* 0x000fce00078e0012 */
.L_x_11:
[----:B------:R-:W-:Y:S05]  /*2dc0*/  BSYNC.RECONVERGENT B1 ;  /* 0x0000000000017941 */ /* 0x000fea0003800200 */
.L_x_10:
[----:B-----5:R-:W-:-:S05]  /*2dd0*/  FFMA R10, R14, R10, R9 ;  /* 0x0000000a0e0a7223 */ /* 0x020fca0000000009 */
[----:B------:R-:W-:-:S13]  /*2de0*/  FSETP.GE.AND P1, PT, R10, R15, PT ;  /* 0x0000000f0a00720b */ /* 0x000fda0003f26000 */
[----:B------:R-:W2:Y:S01]  /*2df0*/  @P1 LDG.E R11, desc[UR8][R12.64] ;  /* 0x000000080c0b1981 */ /* 0x000ea2000c1e1900 */
[----:B------:R-:W-:Y:S01]  /*2e00*/  VIADD R19, R19, 0x1 ;  /* 0x0000000113137836 */ /* 0x000fe20000000000 */
[----:B------:R-:W-:Y:S01]  /*2e10*/  PLOP3.LUT P0, PT, PT, PT, PT, 0x80, 0x8 ;  /* 0x000000000008781c */ /* 0x000fe20003f0f070 */
[----:B------:R-:W-:Y:S02]  /*2e20*/  IMAD.MOV.U32 R16, RZ, RZ, R3 ;  /* 0x000000ffff107224 */ /* 0x000fe400078e0003 */
[----:B------:R-:W-:Y:S01]  /*2e30*/  IMAD.MOV.U32 R17, RZ, RZ, R2 ;  /* 0x000000ffff117224 */ /* 0x000fe200078e0002 */
[----:B------:R-:W-:Y:S01]  /*2e40*/  ISETP.LT.AND P2, PT, R19, UR4, PT ;  /* 0x0000000413007c0c */ /* 0x000fe2000bf41270 */
[----:B------:R-:W-:Y:S01]  /*2e50*/  IMAD.MOV.U32 R18, RZ, RZ, R5 ;  /* 0x000000ffff127224 */ /* 0x000fe200078e0005 */
[----:B--2---:R-:W-:-:S13]  /*2e60*/  @P1 FSETP.GTU.AND P0, PT, R10, R11, PT ;  /* 0x0000000b0a00120b */ /* 0x004fda0003f0c000 */
[----:B------:R-:W-:Y:S05]  /*2e70*/  @P0 BRA P2, `(.L_x_15) ;  /* 0xfffffff8009c0947 */ /* 0x000fea000103ffff */
[----:B------:R-:W-:Y:S05]  /*2e80*/  BSYNC.RECONVERGENT B0 ;  /* 0x0000000000007941 */ /* 0x000fea0003800200 */
.L_x_9:
[----:B------:R-:W-:Y:S04]  /*2e90*/  BSSY.RECONVERGENT B0, `(.L_x_16) ;  /* 0x0000166000007945 */ /* 0x000fe80003800200 */
[----:B------:R-:W-:Y:S05]  /*2ea0*/  @!P0 BRA `(.L_x_17) ;  /* 0x0000001400908947 */ /* 0x000fea0003800000 */
[----:B------:R-:W4:Y:S08]  /*2eb0*/  LDC.64 R10, c[0x0][0x3a8] ;  /* 0x0000ea00ff0a7b82 */ /* 0x000f300000000a00 */
[----:B------:R-:W5:Y:S01]  /*2ec0*/  LDC.64 R14, c[0x0][0x390] ;  /* 0x0000e400ff0e7b82 */ /* 0x000f620000000a00 */
[----:B----4-:R-:W-:-:S05]  /*2ed0*/  IMAD.WIDE R10, R8, 0x4, R10 ;  /* 0x00000004080a7825 */ /* 0x010fca00078e020a */
[----:B------:R-:W4:Y:S01]  /*2ee0*/  LDG.E R9, desc[UR8][R10.64] ;  /* 0x000000080a097981 */ /* 0x000f22000c1e1900 */
[----:B-----5:R-:W-:Y:S01]  /*2ef0*/  IMAD.WIDE R16, R8, 0x4, R14 ;  /* 0x0000000408107825 */ /* 0x020fe200078e020e */
[----:B----4-:R-:W-:-:S13]  /*2f00*/  FSETP.NE.AND P0, PT, |R9|, +INF , PT ;  /* 0x7f8000000900780b */ /* 0x010fda0003f05200 */
[----:B------:R-:W4:Y:S02]  /*2f10*/  @P0 LDC.64 R12, c[0x0][0x3a0] ;  /* 0x0000e800ff0c0b82 */ /* 0x000f240000000a00 */
[----:B----4-:R-:W-:Y:S02]  /*2f20*/  @P0 IMAD.WIDE R14, R8, 0x4, R12 ;  /* 0x00000004080e0825 */ /* 0x010fe400078e020c */
[----:B------:R-:W4:Y:S04]  /*2f30*/  LDG.E R13, desc[UR8][R16.64] ;  /* 0x00000008100d7981 */ /* 0x000f28000c1e1900 */
[----:B------:R-:W4:Y:S01]  /*2f40*/  @P0 LDG.E R14, desc[UR8][R14.64] ;  /* 0x000000080e0e0981 */ /* 0x000f22000c1e1900 */
[----:B------:R-:W-:Y:S01]  /*2f50*/  BSSY.RECONVERGENT B1, `(.L_x_18) ;  /* 0x0000011000017945 */ /* 0x000fe20003800200 */
[--C-:B----4-:R-:W-:Y:S01]  /*2f60*/  @P0 FADD R12, R14, -R13.reuse ;  /* 0x8000000d0e0c0221 */ /* 0x110fe20000000000 */
[----:B------:R-:W-:-:S04]  /*2f70*/  @!P0 FADD R12, -R9, R13 ;  /* 0x0000000d090c8221 */ /* 0x000fc80000000100 */
[----:B------:R-:W-:-:S04]  /*2f80*/  FFMA R18, R12, R12, 4 ;  /* 0x408000000c127423 */ /* 0x000fc8000000000c */
[----:B------:R-:W-:Y:S01]  /*2f90*/  VIADD R0, R18, 0xf3000000 ;  /* 0xf300000012007836 */ /* 0x000fe20000000000 */
[----:B------:R4:W0:Y:S04]  /*2fa0*/  MUFU.RSQ R19, R18 ;  /* 0x0000001200137308 */ /* 0x0008280000001400 */
[----:B------:R-:W-:-:S13]  /*2fb0*/  ISETP.GT.U32.AND P1, PT, R0, 0x727fffff, PT ;  /* 0x727fffff0000780c */ /* 0x000fda0003f24070 */
[----:B0---4-:R-:W-:Y:S05]  /*2fc0*/  @!P1 BRA `(.L_x_19) ;  /* 0x0000000000149947 */ /* 0x011fea0003800000 */
[----:B------:R-:W-:Y:S01]  /*2fd0*/  IMAD.MOV.U32 R0, RZ, RZ, R18 ;  /* 0x000000ffff007224 */ /* 0x000fe200078e0012 */
[----:B------:R-:W-:-:S07]  /*2fe0*/  MOV R10, 0x3000 ;  /* 0x00003000000a7802 */ /* 0x000fce0000000f00 */
[----:B-123--:R-:W-:Y:S05]  /*2ff0*/  CALL.REL.NOINC `($__internal_0_$__cuda_sm20_sqrt_rn_f32_slowpath) ;  /* 0x0000001400507944 */ /* 0x00efea0003c00000 */
[----:B------:R-:W-:Y:S01]  /*3000*/  IMAD.MOV.U32 R11, RZ, RZ, R20 ;  /* 0x000000ffff0b7224 */ /* 0x000fe200078e0014 */
[----:B------:R-:W-:Y:S06]  /*3010*/  BRA `(.L_x_20) ;  /* 0x0000000000107947 */ /* 0x000fec0003800000 */
.L_x_19:
[----:B------:R-:W-:Y:S01]  /*3020*/  FMUL.FTZ R11, R18, R19 ;  /* 0x00000013120b7220 */ /* 0x000fe20000410000 */
[----:B------:R-:W-:-:S03]  /*3030*/  FMUL.FTZ R10, R19, 0.5 ;  /* 0x3f000000130a7820 */ /* 0x000fc60000410000 */
[----:B------:R-:W-:-:S04]  /*3040*/  FFMA R0, -R11, R11, R18 ;  /* 0x0000000b0b007223 */ /* 0x000fc80000000112 */
[----:B------:R-:W-:-:S07]  /*3050*/  FFMA R11, R0, R10, R11 ;  /* 0x0000000a000b7223 */ /* 0x000fce000000000b */
.L_x_20:
[----:B------:R-:W-:Y:S05]  /*3060*/  BSYNC.RECONVERGENT B1 ;  /* 0x0000000000017941 */ /* 0x000fea0003800200 */
.L_x_18:
[----:B------:R-:W-:Y:S01]  /*3070*/  FADD R11, R11, R12 ;  /* 0x0000000c0b0b7221 */ /* 0x000fe20000000000 */
[----:B------:R-:W-:Y:S01]  /*3080*/  IMAD.MOV.U32 R21, RZ, RZ, 0x3a2c32e4 ;  /* 0x3a2c32e4ff157424 */ /* 0x000fe200078e00ff */
[----:B------:R-:W-:Y:S02]  /*3090*/  BSSY.RECONVERGENT B1, `(.L_x_21) ;  /* 0x0000140000017945 */ /* 0x000fe40003800200 */
[----:B------:R-:W-:-:S04]  /*30a0*/  FMUL R11, R11, 0.5 ;  /* 0x3f0000000b0b7820 */ /* 0x000fc80000400000 */
[----:B------:R-:W-:-:S04]  /*30b0*/  FADD R0, -R11, R12 ;  /* 0x0000000c0b007221 */ /* 0x000fc80000000100 */
[C---:B------:R-:W-:Y:S01]  /*30c0*/  FMUL R15, |R0|.reuse, 16777216 ;  /* 0x4b800000000f7820 */ /* 0x040fe20000400200 */
[C---:B------:R-:W-:Y:S02]  /*30d0*/  FSETP.GEU.AND P0, PT, |R0|.reuse, 1.175494350822287508e-38, PT ;  /* 0x008000000000780b */ /* 0x040fe40003f0e200 */
[C---:B------:R-:W-:Y:S02]  /*30e0*/  FSETP.NEU.AND P3, PT, R0.reuse, RZ, PT ;  /* 0x000000ff0000720b */ /* 0x040fe40003f6d000 */
[-C--:B------:R-:W-:Y:S02]  /*30f0*/  FSEL R15, R15, |R0|.reuse, !P0 ;  /* 0x400000000f0f7208 */ /* 0x080fe40004000000 */
[C---:B------:R-:W-:Y:S02]  /*3100*/  FSETP.NAN.AND P1, PT, |R0|.reuse, |R0|, PT ;  /* 0x400000000000720b */ /* 0x040fe40003f28200 */
[----:B------:R-:W-:Y:S01]  /*3110*/  FSETP.NEU.AND P4, PT, |R0|, +INF , PT ;  /* 0x7f8000000000780b */ /* 0x000fe20003f8d200 */
[----:B------:R-:W-:-:S05]  /*3120*/  VIADD R10, R15, 0xc0cafb0d ;  /* 0xc0cafb0d0f0a7836 */ /* 0x000fca0000000000 */
[----:B------:R-:W-:-:S04]  /*3130*/  LOP3.LUT R10, R10, 0xff800000, RZ, 0xc0, !PT ;  /* 0xff8000000a0a7812 */ /* 0x000fc800078ec0ff */
[----:B------:R-:W-:Y:S01]  /*3140*/  I2FP.F32.S32 R16, R10 ;  /* 0x0000000a00107245 */ /* 0x000fe20000201400 */
[----:B------:R-:W-:-:S04]  /*3150*/  IMAD.IADD R15, R15, 0x1, -R10 ;  /* 0x000000010f0f7824 */ /* 0x000fc800078e0a0a */
[C---:B------:R-:W-:Y:S01]  /*3160*/  FADD R14, R15.reuse, 1 ;  /* 0x3f8000000f0e7421 */ /* 0x040fe20000000000 */
[----:B------:R-:W-:Y:S01]  /*3170*/  FADD R19, R15, -1 ;  /* 0xbf8000000f137421 */ /* 0x000fe20000000000 */
[----:B------:R-:W-:-:S03]  /*3180*/  FSEL R15, RZ, -24, P0 ;  /* 0xc1c00000ff0f7808 */ /* 0x000fc60000000000 */
[----:B------:R-:W-:Y:S01]  /*3190*/  FADD R17, R19, R19 ;  /* 0x0000001313117221 */ /* 0x000fe20000000000 */
[----:B------:R-:W0:Y:S03]  /*31a0*/  MUFU.RCP R14, R14 ;  /* 0x0000000e000e7308 */ /* 0x000e260000001000 */
[----:B0-----:R-:W-:Y:S01]  /*31b0*/  FMUL R10, R14, R17 ;  /* 0x000000110e0a7220 */ /* 0x001fe20000400000 */
[----:B------:R-:W-:-:S03]  /*31c0*/  FFMA R17, R16, 1.1920928955078125e-07, R15 ;  /* 0x3400000010117823 */ /* 0x000fc6000000000f */
[----:B------:R-:W-:Y:S01]  /*31d0*/  FADD R18, R19, -R10 ;  /* 0x8000000a13127221 */ /* 0x000fe20000000000 */
[CC--:B------:R-:W-:Y:S01]  /*31e0*/  FMUL R16, R10.reuse, R10.reuse ;  /* 0x0000000a0a107220 */ /* 0x0c0fe20000400000 */
[----:B------:R-:W-:Y:S02]  /*31f0*/  FFMA R15, R10, 1.4426950216293334961, R17 ;  /* 0x3fb8aa3b0a0f7823 */ /* 0x000fe40000000011 */
[----:B------:R-:W-:Y:S01]  /*3200*/  FADD R18, R18, R18 ;  /* 0x0000001212127221 */ /* 0x000fe20000000000 */
[C---:B------:R-:W-:Y:S01]  /*3210*/  FFMA R21, R16.reuse, R21, 0.0032181653659790754318 ;  /* 0x3b52e7db10157423 */ /* 0x040fe20000000015 */
[----:B------:R-:W-:Y:S02]  /*3220*/  FADD R17, R17, -R15 ;  /* 0x8000000f11117221 */ /* 0x000fe40000000000 */
[----:B------:R-:W-:Y:S01]  /*3230*/  FFMA R19, R19, -R10, R18 ;  /* 0x8000000a13137223 */ /* 0x000fe20000000012 */
[----:B------:R-:W-:Y:S01]  /*3240*/  FFMA R21, R16, R21, 0.018033718690276145935 ;  /* 0x3c93bb7310157423 */ /* 0x000fe20000000015 */
[----:B------:R-:W-:-:S02]  /*3250*/  FFMA R18, R10, 1.4426950216293334961, R17 ;  /* 0x3fb8aa3b0a127823 */ /* 0x000fc40000000011 */
[----:B------:R-:W-:Y:S01]  /*3260*/  FMUL R19, R14, R19 ;  /* 0x000000130e137220 */ /* 0x000fe20000400000 */
[----:B------:R-:W-:-:S03]  /*3270*/  FFMA R21, R16, R21, 0.12022458761930465698 ;  /* 0x3df6384f10157423 */ /* 0x000fc60000000015 */
[----:B------:R-:W-:Y:S01]  /*3280*/  FFMA R17, R19, 1.4426950216293334961, R18 ;  /* 0x3fb8aa3b13117823 */ /* 0x000fe20000000012 */
[----:B------:R-:W-:-:S03]  /*3290*/  FMUL R21, R16, R21 ;  /* 0x0000001510157220 */ /* 0x000fc60000400000 */
[----:B------:R-:W-:Y:S01]  /*32a0*/  FFMA R14, R10, 1.9251366722983220825e-08, R17 ;  /* 0x32a55e340a0e7823 */ /* 0x000fe20000000011 */
[----:B------:R-:W-:-:S04]  /*32b0*/  FMUL R16, R21, 3 ;  /* 0x4040000015107820 */ /* 0x000fc80000400000 */
[----:B------:R-:W-:-:S04]  /*32c0*/  FFMA R14, R19, R16, R14 ;  /* 0x00000010130e7223 */ /* 0x000fc8000000000e */
[----:B------:R-:W-:-:S04]  /*32d0*/  FFMA R14, R10, R21, R14 ;  /* 0x000000150a0e7223 */ /* 0x000fc8000000000e */
[----:B------:R-:W-:-:S04]  /*32e0*/  FADD R17, R15, R14 ;  /* 0x0000000e0f117221 */ /* 0x000fc80000000000 */
[----:B------:R-:W-:Y:S01]  /*32f0*/  FMUL R10, R17, 2 ;  /* 0x40000000110a7820 */ /* 0x000fe20000400000 */
[----:B------:R-:W-:-:S03]  /*3300*/  FADD R15, -R15, R17 ;  /* 0x000000110f0f7221 */ /* 0x000fc60000000100 */
[----:B------:R-:W0:Y:S01]  /*3310*/  FRND R19, R10 ;  /* 0x0000000a00137307 */ /* 0x000e220000201000 */
[----:B------:R-:W-:Y:S01]  /*3320*/  FADD R15, R14, -R15 ;  /* 0x8000000f0e0f7221 */ /* 0x000fe20000000000 */
[----:B------:R-:W-:Y:S01]  /*3330*/  FFMA R14, R17, 2, -R10 ;  /* 0x40000000110e7823 */ /* 0x000fe2000000080a */
[----:B------:R-:W-:Y:S01]  /*3340*/  IMAD.MOV.U32 R17, RZ, RZ, 0x391fcb8e ;  /* 0x391fcb8eff117424 */ /* 0x000fe200078e00ff */
[C---:B------:R-:W-:Y:S02]  /*3350*/  FSETP.GEU.AND P2, PT, R10.reuse, RZ, PT ;  /* 0x000000ff0a00720b */ /* 0x040fe40003f4e000 */
[----:B------:R-:W-:Y:S02]  /*3360*/  FFMA R14, R15, 2, R14 ;  /* 0x400000000f0e7823 */ /* 0x000fe4000000000e */
[----:B------:R4:W5:Y:S01]  /*3370*/  F2I.NTZ R16, R10 ;  /* 0x0000000a00107305 */ /* 0x0009620000203100 */
[----:B0-----:R-:W-:Y:S01]  /*3380*/  FADD R15, R10, -R19 ;  /* 0x800000130a0f7221 */ /* 0x001fe20000000000 */
[----:B------:R-:W-:-:S03]  /*3390*/  FSETP.GT.AND P0, PT, R19, RZ, PT ;  /* 0x000000ff1300720b */ /* 0x000fc60003f04000 */
[----:B------:R-:W-:-:S04]  /*33a0*/  FADD R14, R14, R15 ;  /* 0x0000000f0e0e7221 */ /* 0x000fc80000000000 */
[----:B------:R-:W-:Y:S01]  /*33b0*/  FFMA R15, R14, R17, 0.0013391353422775864601 ;  /* 0x3aaf85ed0e0f7423 */ /* 0x000fe20000000011 */
[----:B------:R-:W-:Y:S02]  /*33c0*/  SEL R17, RZ, 0x83000000, P0 ;  /* 0x83000000ff117807 */ /* 0x000fe40000000000 */
[----:B------:R-:W-:Y:S01]  /*33d0*/  FSETP.GT.AND P0, PT, |R10|, 152, PT ;  /* 0x431800000a00780b */ /* 0x000fe20003f04200 */
[----:B------:R-:W-:Y:S01]  /*33e0*/  FFMA R15, R14, R15, 0.0096188392490148544312 ;  /* 0x3c1d98560e0f7423 */ /* 0x000fe2000000000f */
[----:B----4-:R-:W-:Y:S01]  /*33f0*/  FADD R10, R0, R0 ;  /* 0x00000000000a7221 */ /* 0x010fe20000000000 */
[----:B------:R-:W-:Y:S02]  /*3400*/  VIADD R18, R17, 0x7f000000 ;  /* 0x7f00000011127836 */ /* 0x000fe40000000000 */
[----:B------:R-:W-:Y:S01]  /*3410*/  FFMA R15, R14, R15, 0.055503588169813156128 ;  /* 0x3d6357bb0e0f7423 */ /* 0x000fe2000000000f */
[----:B-----5:R-:W-:Y:S01]  /*3420*/  IMAD R16, R16, 0x800000, -R17 ;  /* 0x0080000010107824 */ /* 0x020fe200078e0a11 */
[----:B------:R-:W-:Y:S01]  /*3430*/  LOP3.LUT R10, R10, 0x7fffffff, RZ, 0xc0, !PT ;  /* 0x7fffffff0a0a7812 */ /* 0x000fe200078ec0ff */
[----:B------:R-:W-:-:S02]  /*3440*/  IMAD.MOV.U32 R17, RZ, RZ, 0x437c0000 ;  /* 0x437c0000ff117424 */ /* 0x000fc400078e00ff */
[----:B------:R-:W-:-:S04]  /*3450*/  FFMA R15, R14, R15, 0.24022644758224487305 ;  /* 0x3e75fdec0e0f7423 */ /* 0x000fc8000000000f */
[----:B------:R-:W-:-:S04]  /*3460*/  FFMA R15, R14, R15, 0.69314718246459960938 ;  /* 0x3f3172180e0f7423 */ /* 0x000fc8000000000f */
[----:B------:R-:W-:-:S04]  /*3470*/  FFMA R15, R14, R15, 1 ;  /* 0x3f8000000e0f7423 */ /* 0x000fc8000000000f */
[----:B------:R-:W-:-:S04]  /*3480*/  FMUL R15, R15, R18 ;  /* 0x000000120f0f7220 */ /* 0x000fc80000400000 */
[----:B------:R-:W-:Y:S01]  /*3490*/  FMUL R15, R15, R16 ;  /* 0x000000100f0f7220 */ /* 0x000fe20000400000 */
[----:B------:R-:W-:Y:S02]  /*34a0*/  @P0 FSEL R15, RZ, +INF , !P2 ;  /* 0x7f800000ff0f0808 */ /* 0x000fe40005000000 */
[----:B------:R-:W-:Y:S02]  /*34b0*/  FSETP.NEU.AND P0, PT, R0, 1, PT ;  /* 0x3f8000000000780b */ /* 0x000fe40003f0d000 */
[----:B------:R-:W-:Y:S01]  /*34c0*/  @P3 FSEL R10, R10, R15, !P4 ;  /* 0x0000000f0a0a3208 */ /* 0x000fe20006000000 */
[----:B------:R-:W-:Y:S01]  /*34d0*/  @P1 FADD R10, R0, 2 ;  /* 0x40000000000a1421 */ /* 0x000fe20000000000 */
[----:B------:R-:W-:-:S03]  /*34e0*/  IMAD.MOV.U32 R15, RZ, RZ, 0x3bbb989d ;  /* 0x3bbb989dff0f7424 */ /* 0x000fc600078e00ff */
[----:B------:R-:W-:-:S05]  /*34f0*/  FMUL R10, R10, 0.5 ;  /* 0x3f0000000a0a7820 */ /* 0x000fca0000400000 */
[----:B------:R-:W-:-:S05]  /*3500*/  FSEL R10, R10, 0.5, P0 ;  /* 0x3f0000000a0a7808 */ /* 0x000fca0000000000 */
[----:B------:R-:W-:-:S04]  /*3510*/  FFMA.SAT R0, R10, R15, 0.5 ;  /* 0x3f0000000a007423 */ /* 0x000fc8000000200f */
[----:B------:R-:W-:-:S04]  /*3520*/  FFMA.RM R0, R0, R17, 12582913 ;  /* 0x4b40000100007423 */ /* 0x000fc80000004011 */
[C---:B------:R-:W-:Y:S01]  /*3530*/  FADD R15, R0.reuse, -12583039 ;  /* 0xcb40007f000f7421 */ /* 0x040fe20000000000 */
[----:B------:R-:W-:-:S03]  /*3540*/  IMAD.SHL.U32 R14, R0, 0x800000, RZ ;  /* 0x00800000000e7824 */ /* 0x000fc600078e00ff */
[----:B------:R-:W-:-:S04]  /*3550*/  FFMA R15, R10, 1.4426950216293334961, -R15 ;  /* 0x3fb8aa3b0a0f7823 */ /* 0x000fc8000000080f */
[----:B------:R-:W-:Y:S01]  /*3560*/  FFMA R15, R10, 1.925963033500011079e-08, R15 ;  /* 0x32a570600a0f7823 */ /* 0x000fe2000000000f */
[----:B------:R-:W-:-:S05]  /*3570*/  IMAD.MOV.U32 R10, RZ, RZ, RZ ;  /* 0x000000ffff0a7224 */ /* 0x000fca00078e00ff */
[----:B------:R-:W0:Y:S02]  /*3580*/  MUFU.EX2 R15, R15 ;  /* 0x0000000f000f7308 */ /* 0x000e240000000800 */
[----:B0-----:R-:W-:-:S07]  /*3590*/  FMUL R14, R14, R15 ;  /* 0x0000000f0e0e7220 */ /* 0x001fce0000400000 */
.L_x_31:
[----:B------:R-:W-:Y:S01]  /*35a0*/  SHF.R.U32.HI R0, RZ, 0x2, R7 ;  /* 0x00000002ff007819 */ /* 0x000fe20000011607 */
[----:B------:R-:W-:Y:S01]  /*35b0*/  IMAD.MOV.U32 R16, RZ, RZ, 0x3e055027 ;  /* 0x3e055027ff107424 */ /* 0x000fe200078e00ff */
[----:B------:R-:W0:Y:S01]  /*35c0*/  MUFU.RCP R20, R11 ;  /* 0x0000000b00147308 */ /* 0x000e220000001000 */
[----:B------:R-:W-:Y:S01]  /*35d0*/  BSSY.RECONVERGENT B2, `(.L_x_22) ;  /* 0x0000031000027945 */ /* 0x000fe20003800200 */
[----:B------:R-:W-:Y:S01]  /*35e0*/  LOP3.LUT R0, R0, R7, RZ, 0x3c, !PT ;  /* 0x0000000700007212 */ /* 0x000fe200078e3cff */
[----:B-123--:R-:W-:Y:S01]  /*35f0*/  IMAD.SHL.U32 R7, R3, 0x10, RZ ;  /* 0x0000001003077824 */ /* 0x00efe200078e00ff */
[----:B------:R-:W-:-:S03]  /*3600*/  FSETP.GEU.AND P2, PT, R12, R11, PT ;  /* 0x0000000b0c00720b */ /* 0x000fc60003f4e000 */
[----:B------:R-:W-:-:S05]  /*3610*/  IMAD.SHL.U32 R15, R0, 0x2, RZ ;  /* 0x00000002000f7824 */ /* 0x000fca00078e00ff */
[----:B------:R-:W-:Y:S01]  /*3620*/  LOP3.LUT R0, R0, R15, R7, 0x96, !PT ;  /* 0x0000000f00007212 */ /* 0x000fe200078e9607 */
[----:B------:R-:W-:Y:S02]  /*3630*/  IMAD.MOV.U32 R15, RZ, RZ, R2 ;  /* 0x000000ffff0f7224 */ /* 0x000fe400078e0002 */
[----:B------:R-:W-:Y:S01]  /*3640*/  IMAD.MOV.U32 R7, RZ, RZ, 0x2f800000 ;  /* 0x2f800000ff077424 */ /* 0x000fe200078e00ff */
[----:B------:R-:W-:-:S04]  /*3650*/  LOP3.LUT R2, R0, R3, RZ, 0x3c, !PT ;  /* 0x0000000300027212 */ /* 0x000fc800078e3cff */
[----:B------:R-:W-:-:S04]  /*3660*/  IADD3 R0, PT, PT, R6, 0x587c5, R2 ;  /* 0x000587c506007810 */ /* 0x000fc80007ffe002 */
[----:B------:R-:W-:-:S05]  /*3670*/  I2FP.F32.U32 R0, R0 ;  /* 0x0000000000007245 */ /* 0x000fca0000201000 */
[----:B------:R-:W-:-:S05]  /*3680*/  FFMA R0, R0, R7, 1.1641532182693481445e-10 ;  /* 0x2f00000000007423 */ /* 0x000fca0000000007 */
[----:B------:R-:W-:-:S13]  /*3690*/  FSETP.GEU.AND P0, PT, R0, 1.175494350822287508e-38, PT ;  /* 0x008000000000780b */ /* 0x000fda0003f0e000 */
[----:B------:R-:W-:-:S04]  /*36a0*/  @!P0 FMUL R0, R0, 8388608 ;  /* 0x4b00000000008820 */ /* 0x000fc80000400000 */
[----:B------:R-:W-:-:S05]  /*36b0*/  VIADD R7, R0, 0xc0d55555 ;  /* 0xc0d5555500077836 */ /* 0x000fca0000000000 */
[----:B------:R-:W-:-:S05]  /*36c0*/  LOP3.LUT R17, R7, 0xff800000, RZ, 0xc0, !PT ;  /* 0xff80000007117812 */ /* 0x000fca00078ec0ff */
[----:B------:R-:W-:Y:S01]  /*36d0*/  IMAD.IADD R7, R0, 0x1, -R17 ;  /* 0x0000000100077824 */ /* 0x000fe200078e0a11 */
[----:B------:R-:W-:-:S03]  /*36e0*/  I2FP.F32.S32 R17, R17 ;  /* 0x0000001100117245 */ /* 0x000fc60000201400 */
[----:B------:R-:W-:-:S04]  /*36f0*/  FADD R7, R7, -1 ;  /* 0xbf80000007077421 */ /* 0x000fc80000000000 */
        /* <DEDUP_REMOVED lines=8> */
[----:B------:R-:W-:Y:S02]  /*3780*/  FSEL R16, RZ, -23, P0 ;  /* 0xc1b80000ff107808 */ /* 0x000fe40000000000 */
[----:B------:R-:W-:Y:S01]  /*3790*/  ISETP.GT.U32.AND P0, PT, R0, 0x7f7fffff, PT ;  /* 0x7f7fffff0000780c */ /* 0x000fe20003f04070 */
[----:B------:R-:W-:Y:S02]  /*37a0*/  FMUL R18, R7, R18 ;  /* 0x0000001207127220 */ /* 0x000fe40000400000 */
[----:B------:R-:W-:Y:S01]  /*37b0*/  FFMA R16, R17, 1.1920928955078125e-07, R16 ;  /* 0x3400000011107823 */ /* 0x000fe20000000010 */
[----:B------:R-:W-:Y:S02]  /*37c0*/  IMAD.MOV.U32 R17, RZ, RZ, 0x7f800000 ;  /* 0x7f800000ff117424 */ /* 0x000fe400078e00ff */
[----:B------:R-:W-:-:S04]  /*37d0*/  FFMA R7, R7, R18, R7 ;  /* 0x0000001207077223 */ /* 0x000fc80000000007 */
[----:B------:R-:W-:-:S03]  /*37e0*/  FFMA R7, R16, 0.69314718246459960938, R7 ;  /* 0x3f31721810077823 */ /* 0x000fc60000000007 */
[C---:B------:R-:W-:Y:S01]  /*37f0*/  @P0 FFMA R7, R0.reuse, R17, +INF ;  /* 0x7f80000000070423 */ /* 0x040fe20000000011 */
[----:B------:R-:W-:Y:S01]  /*3800*/  FSETP.NEU.AND P0, PT, R0, RZ, PT ;  /* 0x000000ff0000720b */ /* 0x000fe20003f0d000 */
[----:B0-----:R-:W-:-:S03]  /*3810*/  FFMA R17, -R11, R20, 1 ;  /* 0x3f8000000b117423 */ /* 0x001fc60000000114 */
[----:B------:R-:W-:Y:S01]  /*3820*/  FSEL R0, R7, -INF , P0 ;  /* 0xff80000007007808 */ /* 0x000fe20000000000 */
[----:B------:R-:W-:-:S04]  /*3830*/  FFMA R17, R20, R17, R20 ;  /* 0x0000001114117223 */ /* 0x000fc80000000014 */
[----:B------:R-:W-:-:S03]  /*3840*/  FFMA R16, R0, R17, RZ ;  /* 0x0000001100107223 */ /* 0x000fc600000000ff */
[----:B------:R-:W0:Y:S01]  /*3850*/  FCHK P0, R0, R11 ;  /* 0x0000000b00007302 */ /* 0x000e220000000000 */
[----:B------:R-:W-:-:S04]  /*3860*/  FFMA R7, -R11, R16, R0 ;  /* 0x000000100b077223 */ /* 0x000fc80000000100 */
[----:B------:R-:W-:Y:S01]  /*3870*/  FFMA R17, R17, R7, R16 ;  /* 0x0000000711117223 */ /* 0x000fe20000000010 */
[----:B------:R-:W-:Y:S02]  /*3880*/  IMAD.MOV.U32 R7, RZ, RZ, R5 ;  /* 0x000000ffff077224 */ /* 0x000fe400078e0005 */
[----:B------:R-:W-:Y:S01]  /*3890*/  IMAD.MOV.U32 R5, RZ, RZ, R3 ;  /* 0x000000ffff057224 */ /* 0x000fe200078e0003 */
[----:B0-----:R-:W-:Y:S06]  /*38a0*/  @!P0 BRA `(.L_x_23) ;  /* 0x00000000000c8947 */ /* 0x001fec0003800000 */
[----:B------:R-:W-:-:S07]  /*38b0*/  MOV R16, 0x38d0 ;  /* 0x000038d000107802 */ /* 0x000fce0000000f00 */
[----:B------:R-:W-:Y:S05]  /*38c0*/  CALL.REL.NOINC `($__internal_1_$__cuda_sm3x_div_rn_noftz_f32_slowpath) ;  /* 0x0000000c00707944 */ /* 0x000fea0003c00000 */
[----:B------:R-:W-:-:S07]  /*38d0*/  IMAD.MOV.U32 R17, RZ, RZ, R0 ;  /* 0x000000ffff117224 */ /* 0x000fce00078e0000 */
.L_x_23:
[----:B------:R-:W-:Y:S05]  /*38e0*/  BSYNC.RECONVERGENT B2 ;  /* 0x0000000000027941 */ /* 0x000fea0003800200 */
.L_x_22:
[----:B------:R-:W-:Y:S01]  /*38f0*/  BSSY.RECONVERGENT B2, `(.L_x_24) ;  /* 0x00000a9000027945 */ /* 0x000fe20003800200 */
[----:B------:R-:W-:-:S03]  /*3900*/  FADD R0, -R17, R12 ;  /* 0x0000000c11007221 */ /* 0x000fc60000000100 */
[----:B------:R-:W-:Y:S05]  /*3910*/  @P2 BRA `(.L_x_25) ;  /* 0x00000004004c2947 */ /* 0x000fea0003800000 */
[----:B------:R-:W-:Y:S01]  /*3920*/  FADD R16, R11, -R0 ;  /* 0x800000000b107221 */ /* 0x000fe20000000000 */
[----:B------:R-:W-:Y:S01]  /*3930*/  BSSY.RECONVERGENT B3, `(.L_x_26) ;  /* 0x0000046000037945 */ /* 0x000fe20003800200 */
[----:B------:R-:W-:Y:S02]  /*3940*/  IMAD.MOV.U32 R3, RZ, RZ, 0x3bbb989d ;  /* 0x3bbb989dff037424 */ /* 0x000fe400078e00ff */
[----:B------:R-:W-:Y:S01]  /*3950*/  IMAD.MOV.U32 R17, RZ, RZ, 0x3f800000 ;  /* 0x3f800000ff117424 */ /* 0x000fe200078e00ff */
[----:B------:R-:W-:-:S13]  /*3960*/  FSETP.NEU.AND P0, PT, R16, 1, PT ;  /* 0x3f8000001000780b */ /* 0x000fda0003f0d000 */
[----:B------:R-:W-:Y:S05]  /*3970*/  @!P0 BRA `(.L_x_27) ;  /* 0x0000000400048947 */ /* 0x000fea0003800000 */
[----:B------:R-:W-:-:S13]  /*3980*/  FSETP.NAN.AND P0, PT, |R16|, |R16|, PT ;  /* 0x400000101000720b */ /* 0x000fda0003f08200 */
[----:B------:R-:W-:Y:S01]  /*3990*/  @P0 FADD R17, R16, 2 ;  /* 0x4000000010110421 */ /* 0x000fe20000000000 */
[----:B------:R-:W-:Y:S06]  /*39a0*/  @P0 BRA `(.L_x_27) ;  /* 0x0000000000f80947 */ /* 0x000fec0003800000 */
[C---:B------:R-:W-:Y:S01]  /*39b0*/  FMUL R17, |R16|.reuse, 16777216 ;  /* 0x4b80000010117820 */ /* 0x040fe20000400200 */
[----:B------:R-:W-:Y:S01]  /*39c0*/  FSETP.GEU.AND P0, PT, |R16|, 1.175494350822287508e-38, PT ;  /* 0x008000001000780b */ /* 0x000fe20003f0e200 */
[----:B------:R-:W-:-:S03]  /*39d0*/  IMAD.MOV.U32 R23, RZ, RZ, 0x3a2c32e4 ;  /* 0x3a2c32e4ff177424 */ /* 0x000fc600078e00ff */
[----:B------:R-:W-:Y:S02]  /*39e0*/  FSEL R17, R17, |R16|, !P0 ;  /* 0x4000001011117208 */ /* 0x000fe40004000000 */
[----:B------:R-:W-:Y:S02]  /*39f0*/  FSEL R21, RZ, -24, P0 ;  /* 0xc1c00000ff157808 */ /* 0x000fe40000000000 */
[----:B------:R-:W-:Y:S01]  /*3a00*/  FSETP.NEU.AND P0, PT, |R16|, +INF , PT ;  /* 0x7f8000001000780b */ /* 0x000fe20003f0d200 */
[----:B------:R-:W-:-:S03]  /*3a10*/  VIADD R18, R17, 0xc0cafb0d ;  /* 0xc0cafb0d11127836 */ /* 0x000fc60000000000 */
[----:B------:R-:W-:Y:S02]  /*3a20*/  FSETP.NEU.AND P0, PT, R16, RZ, P0 ;  /* 0x000000ff1000720b */ /* 0x000fe4000070d000 */
[----:B------:R-:W-:-:S05]  /*3a30*/  LOP3.LUT R18, R18, 0xff800000, RZ, 0xc0, !PT ;  /* 0xff80000012127812 */ /* 0x000fca00078ec0ff */
[----:B------:R-:W-:Y:S01]  /*3a40*/  IMAD.IADD R22, R17, 0x1, -R18 ;  /* 0x0000000111167824 */ /* 0x000fe200078e0a12 */
[----:B------:R-:W-:-:S03]  /*3a50*/  I2FP.F32.S32 R18, R18 ;  /* 0x0000001200127245 */ /* 0x000fc60000201400 */
[C---:B------:R-:W-:Y:S01]  /*3a60*/  FADD R17, R22.reuse, 1 ;  /* 0x3f80000016117421 */ /* 0x040fe20000000000 */
[----:B------:R-:W-:Y:S01]  /*3a70*/  FADD R22, R22, -1 ;  /* 0xbf80000016167421 */ /* 0x000fe20000000000 */
[----:B------:R-:W-:Y:S01]  /*3a80*/  FFMA R24, R18, 1.1920928955078125e-07, R21 ;  /* 0x3400000012187823 */ /* 0x000fe20000000015 */
[----:B------:R-:W-:Y:S02]  /*3a90*/  @!P0 FADD R16, R16, R16 ;  /* 0x0000001010108221 */ /* 0x000fe40000000000 */
[----:B------:R-:W-:Y:S01]  /*3aa0*/  FADD R20, R22, R22 ;  /* 0x0000001616147221 */ /* 0x000fe20000000000 */
[----:B------:R-:W0:Y:S03]  /*3ab0*/  MUFU.RCP R17, R17 ;  /* 0x0000001100117308 */ /* 0x000e260000001000 */
[----:B0-----:R-:W-:-:S04]  /*3ac0*/  FMUL R19, R17, R20 ;  /* 0x0000001411137220 */ /* 0x001fc80000400000 */
[----:B------:R-:W-:Y:S01]  /*3ad0*/  FADD R21, R22, -R19 ;  /* 0x8000001316157221 */ /* 0x000fe20000000000 */
[C---:B------:R-:W-:Y:S01]  /*3ae0*/  FMUL R20, R19.reuse, R19 ;  /* 0x0000001313147220 */ /* 0x040fe20000400000 */
[----:B------:R-:W-:Y:S02]  /*3af0*/  FFMA R18, R19, 1.4426950216293334961, R24 ;  /* 0x3fb8aa3b13127823 */ /* 0x000fe40000000018 */
[----:B------:R-:W-:Y:S01]  /*3b00*/  FADD R21, R21, R21 ;  /* 0x0000001515157221 */ /* 0x000fe20000000000 */
[----:B------:R-:W-:Y:S01]  /*3b10*/  FFMA R23, R20, R23, 0.0032181653659790754318 ;  /* 0x3b52e7db14177423 */ /* 0x000fe20000000017 */
        /* <DEDUP_REMOVED lines=10> */
[----:B------:R-:W-:Y:S01]  /*3bc0*/  FFMA R17, R22, R17, R21 ;  /* 0x0000001116117223 */ /* 0x000fe20000000015 */
[----:B------:R-:W-:-:S03]  /*3bd0*/  IMAD.MOV.U32 R21, RZ, RZ, 0x391fcb8e ;  /* 0x391fcb8eff157424 */ /* 0x000fc600078e00ff */
[----:B------:R-:W-:-:S04]  /*3be0*/  FFMA R19, R19, R20, R17 ;  /* 0x0000001413137223 */ /* 0x000fc80000000011 */
[----:B------:R-:W-:-:S04]  /*3bf0*/  FADD R22, R18, R19 ;  /* 0x0000001312167221 */ /* 0x000fc80000000000 */
[----:B------:R-:W-:Y:S01]  /*3c00*/  FMUL R17, R22, 2 ;  /* 0x4000000016117820 */ /* 0x000fe20000400000 */
[----:B------:R-:W-:-:S03]  /*3c10*/  FADD R18, -R18, R22 ;  /* 0x0000001612127221 */ /* 0x000fc60000000100 */
[----:B------:R-:W0:Y:S01]  /*3c20*/  FRND R20, R17 ;  /* 0x0000001100147307 */ /* 0x000e220000201000 */
[----:B------:R-:W-:Y:S01]  /*3c30*/  FADD R19, R19, -R18 ;  /* 0x8000001213137221 */ /* 0x000fe20000000000 */
[----:B------:R-:W-:Y:S01]  /*3c40*/  FFMA R22, R22, 2, -R17 ;  /* 0x4000000016167823 */ /* 0x000fe20000000811 */
[----:B------:R-:W-:-:S03]  /*3c50*/  FSETP.GT.AND P2, PT, |R17|, 152, PT ;  /* 0x431800001100780b */ /* 0x000fc60003f44200 */
[----:B------:R-:W-:Y:S02]  /*3c60*/  FFMA R19, R19, 2, R22 ;  /* 0x4000000013137823 */ /* 0x000fe40000000016 */
[----:B------:R1:W2:Y:S01]  /*3c70*/  F2I.NTZ R22, R17 ;  /* 0x0000001100167305 */ /* 0x0002a20000203100 */
[----:B0-----:R-:W-:Y:S01]  /*3c80*/  FADD R18, R17, -R20 ;  /* 0x8000001411127221 */ /* 0x001fe20000000000 */
[----:B------:R-:W-:-:S03]  /*3c90*/  FSETP.GT.AND P1, PT, R20, RZ, PT ;  /* 0x000000ff1400720b */ /* 0x000fc60003f24000 */
[----:B------:R-:W-:-:S04]  /*3ca0*/  FADD R18, R18, R19 ;  /* 0x0000001312127221 */ /* 0x000fc80000000000 */
[----:B------:R-:W-:-:S04]  /*3cb0*/  FFMA R19, R18, R21, 0.0013391353422775864601 ;  /* 0x3aaf85ed12137423 */ /* 0x000fc80000000015 */
[----:B------:R-:W-:-:S04]  /*3cc0*/  FFMA R19, R18, R19, 0.0096188392490148544312 ;  /* 0x3c1d985612137423 */ /* 0x000fc80000000013 */
[----:B------:R-:W-:-:S04]  /*3cd0*/  FFMA R19, R18, R19, 0.055503588169813156128 ;  /* 0x3d6357bb12137423 */ /* 0x000fc80000000013 */
[C---:B------:R-:W-:Y:S01]  /*3ce0*/  FFMA R21, R18.reuse, R19, 0.24022644758224487305 ;  /* 0x3e75fdec12157423 */ /* 0x040fe20000000013 */
[----:B------:R-:W-:Y:S02]  /*3cf0*/  SEL R19, RZ, 0x83000000, P1 ;  /* 0x83000000ff137807 */ /* 0x000fe40000800000 */
[----:B------:R-:W-:Y:S01]  /*3d00*/  FSETP.GEU.AND P1, PT, R17, RZ, PT ;  /* 0x000000ff1100720b */ /* 0x000fe20003f2e000 */
[C---:B------:R-:W-:Y:S02]  /*3d10*/  FFMA R21, R18.reuse, R21, 0.69314718246459960938 ;  /* 0x3f31721812157423 */ /* 0x040fe40000000015 */
[----:B------:R-:W-:Y:S01]  /*3d20*/  VIADD R20, R19, 0x7f000000 ;  /* 0x7f00000013147836 */ /* 0x000fe20000000000 */
[----:B-1----:R-:W-:Y:S01]  /*3d30*/  FSEL R17, RZ, +INF , !P1 ;  /* 0x7f800000ff117808 */ /* 0x002fe20004800000 */
[----:B------:R-:W-:Y:S01]  /*3d40*/  FFMA R21, R18, R21, 1 ;  /* 0x3f80000012157423 */ /* 0x000fe20000000015 */
[----:B--2---:R-:W-:-:S03]  /*3d50*/  IMAD R22, R22, 0x800000, -R19 ;  /* 0x0080000016167824 */ /* 0x004fc600078e0a13 */
[----:B------:R-:W-:-:S04]  /*3d60*/  FMUL R21, R20, R21 ;  /* 0x0000001514157220 */ /* 0x000fc80000400000 */
[----:B------:R-:W-:Y:S01]  /*3d70*/  @!P2 FMUL R17, R22, R21 ;  /* 0x000000151611a220 */ /* 0x000fe20000400000 */
[----:B------:R-:W-:-:S07]  /*3d80*/  @!P0 LOP3.LUT R17, R16, 0x7fffffff, RZ, 0xc0, !PT ;  /* 0x7fffffff10118812 */ /* 0x000fce00078ec0ff */
.L_x_27:
[----:B------:R-:W-:Y:S05]  /*3d90*/  BSYNC.RECONVERGENT B3 ;  /* 0x0000000000037941 */ /* 0x000fea0003800200 */
.L_x_26:
[----:B------:R-:W-:Y:S01]  /*3da0*/  FMUL R16, R17, -0.5 ;  /* 0xbf00000011107820 */ /* 0x000fe20000400000 */
[----:B------:R-:W-:-:S03]  /*3db0*/  IMAD.MOV.U32 R18, RZ, RZ, 0x437c0000 ;  /* 0x437c0000ff127424 */ /* 0x000fc600078e00ff */
[----:B------:R-:W-:-:S04]  /*3dc0*/  FFMA.SAT R3, R16, R3, 0.5 ;  /* 0x3f00000010037423 */ /* 0x000fc80000002003 */
[----:B------:R-:W-:-:S04]  /*3dd0*/  FFMA.RM R3, R3, R18, 12582913 ;  /* 0x4b40000103037423 */ /* 0x000fc80000004012 */
[C---:B------:R-:W-:Y:S01]  /*3de0*/  FADD R17, R3.reuse, -12583039 ;  /* 0xcb40007f03117421 */ /* 0x040fe20000000000 */
[----:B------:R-:W-:-:S03]  /*3df0*/  IMAD.SHL.U32 R3, R3, 0x800000, RZ ;  /* 0x0080000003037824 */ /* 0x000fc600078e00ff */
[----:B------:R-:W-:-:S04]  /*3e00*/  FFMA R17, R16, 1.4426950216293334961, -R17 ;  /* 0x3fb8aa3b10117823 */ /* 0x000fc80000000811 */
[----:B------:R-:W-:-:S04]  /*3e10*/  FFMA R17, R16, 1.925963033500011079e-08, R17 ;  /* 0x32a5706010117823 */ /* 0x000fc80000000011 */
[----:B------:R-:W0:Y:S02]  /*3e20*/  MUFU.EX2 R16, R17 ;  /* 0x0000001100107308 */ /* 0x000e240000000800 */
[----:B0-----:R-:W-:Y:S01]  /*3e30*/  FMUL R16, R3, R16 ;  /* 0x0000001003107220 */ /* 0x001fe20000400000 */
[----:B------:R-:W-:Y:S06]  /*3e40*/  BRA `(.L_x_28) ;  /* 0x00000004004c7947 */ /* 0x000fec0003800000 */
.L_x_25:
        /* <DEDUP_REMOVED lines=71> */
.L_x_30:
[----:B------:R-:W-:Y:S05]  /*42c0*/  BSYNC.RECONVERGENT B3 ;  /* 0x0000000000037941 */ /* 0x000fea0003800200 */
.L_x_29:
        /* <DEDUP_REMOVED lines=9> */
[----:B0-----:R-:W-:-:S04]  /*4360*/  FMUL R3, R3, R16 ;  /* 0x0000001003037220 */ /* 0x001fc80000400000 */
[----:B------:R-:W-:-:S07]  /*4370*/  FMUL R16, R14, R3 ;  /* 0x000000030e107220 */ /* 0x000fce0000400000 */
.L_x_28:
[----:B------:R-:W-:Y:S05]  /*4380*/  BSYNC.RECONVERGENT B2 ;  /* 0x0000000000027941 */ /* 0x000fea0003800200 */
.L_x_24:
[----:B------:R-:W-:Y:S01]  /*4390*/  SHF.R.U32.HI R3, RZ, 0x2, R4 ;  /* 0x00000002ff037819 */ /* 0x000fe20000011604 */
[----:B------:R-:W-:Y:S01]  /*43a0*/  VIADD R6, R6, 0xb0f8a ;  /* 0x000b0f8a06067836 */ /* 0x000fe20000000000 */
[C---:B------:R-:W-:Y:S01]  /*43b0*/  ISETP.GE.U32.AND P0, PT, R10.reuse, 0x270f, PT ;  /* 0x0000270f0a00780c */ /* 0x040fe20003f06070 */
[----:B------:R-:W-:Y:S01]  /*43c0*/  VIADD R10, R10, 0x1 ;  /* 0x000000010a0a7836 */ /* 0x000fe20000000000 */
[----:B------:R-:W-:Y:S01]  /*43d0*/  LOP3.LUT R3, R3, R4, RZ, 0x3c, !PT ;  /* 0x0000000403037212 */ /* 0x000fe200078e3cff */
[----:B------:R-:W-:-:S04]  /*43e0*/  IMAD.SHL.U32 R4, R2, 0x10, RZ ;  /* 0x0000001002047824 */ /* 0x000fc800078e00ff */
[----:B------:R-:W-:-:S05]  /*43f0*/  IMAD.SHL.U32 R17, R3, 0x2, RZ ;  /* 0x0000000203117824 */ /* 0x000fca00078e00ff */
[----:B------:R-:W-:Y:S01]  /*4400*/  LOP3.LUT R3, R3, R17, R4, 0x96, !PT ;  /* 0x0000001103037212 */ /* 0x000fe200078e9604 */
[----:B------:R-:W-:-:S03]  /*4410*/  IMAD.MOV.U32 R17, RZ, RZ, 0x2f800000 ;  /* 0x2f800000ff117424 */ /* 0x000fc600078e00ff */
[----:B------:R-:W-:-:S05]  /*4420*/  LOP3.LUT R3, R3, R2, RZ, 0x3c, !PT ;  /* 0x0000000203037212 */ /* 0x000fca00078e3cff */
[----:B------:R-:W-:-:S05]  /*4430*/  IMAD.IADD R4, R3, 0x1, R6 ;  /* 0x0000000103047824 */ /* 0x000fca00078e0206 */
[----:B------:R-:W-:-:S05]  /*4440*/  I2FP.F32.U32 R4, R4 ;  /* 0x0000000400047245 */ /* 0x000fca0000201000 */
[----:B------:R-:W-:Y:S01]  /*4450*/  FFMA R17, R4, R17, 1.1641532182693481445e-10 ;  /* 0x2f00000004117423 */ /* 0x000fe20000000011 */
[----:B------:R-:W-:-:S04]  /*4460*/  IMAD.MOV.U32 R4, RZ, RZ, R15 ;  /* 0x000000ffff047224 */ /* 0x000fc800078e000f */
[----:B------:R-:W-:-:S13]  /*4470*/  FSETP.GEU.AND P1, PT, R17, R16, PT ;  /* 0x000000101100720b */ /* 0x000fda0003f2e000 */
[----:B------:R-:W-:Y:S05]  /*4480*/  @!P0 BRA P1, `(.L_x_31) ;  /* 0xfffffff000448947 */ /* 0x000fea000083ffff */
[----:B------:R-:W-:Y:S05]  /*4490*/  BSYNC.RECONVERGENT B1 ;  /* 0x0000000000017941 */ /* 0x000fea0003800200 */
.L_x_21:
[----:B------:R-:W-:-:S04]  /*44a0*/  FSETP.NE.AND P0, PT, |R9|, +INF , PT ;  /* 0x7f8000000900780b */ /* 0x000fc80003f05200 */
[----:B------:R-:W-:Y:S02]  /*44b0*/  FSEL R0, -R0, R0, !P0 ;  /* 0x0000000000007208 */ /* 0x000fe40004000100 */
[----:B------:R-:W-:-:S03]  /*44c0*/  FSETP.GEU.AND P0, PT, R17, R16, PT ;  /* 0x000000101100720b */ /* 0x000fc60003f0e000 */
[----:B------:R-:W-:-:S05]  /*44d0*/  FADD R0, R0, R13 ;  /* 0x0000000d00007221 */ /* 0x000fca0000000000 */
[----:B------:R-:W-:-:S07]  /*44e0*/  FSEL R10, R0, +QNAN , !P0 ;  /* 0x7fffffff000a7808 */ /* 0x000fce0004000000 */
.L_x_17:
[----:B------:R-:W-:Y:S05]  /*44f0*/  BSYNC.RECONVERGENT B0 ;  /* 0x0000000000007941 */ /* 0x000fea0003800200 */
.L_x_16:
[----:B0123--:R-:W0:Y:S02]  /*4500*/  LDC.64 R2, c[0x0][0x380] ;  /* 0x0000e000ff027b82 */ /* 0x00fe240000000a00 */
[----:B0-----:R-:W-:-:S05]  /*4510*/  IMAD.WIDE R8, R8, 0x4, R2 ;  /* 0x0000000408087825 */ /* 0x001fca00078e0202 */
[----:B------:R-:W-:Y:S01]  /*4520*/  STG.E desc[UR8][R8.64], R10 ;  /* 0x0000000a08007986 */ /* 0x000fe2000c101908 */
[----:B------:R-:W-:Y:S05]  /*4530*/  EXIT ;  /* 0x000000000000794d */ /* 0x000fea0003800000 */
        .weak           $__internal_0_$__cuda_sm20_sqrt_rn_f32_slowpath
        .type           $__internal_0_$__cuda_sm20_sqrt_rn_f32_slowpath,@function
        .size           $__internal_0_$__cuda_sm20_sqrt_rn_f32_slowpath,($__internal_1_$__cuda_sm3x_div_rn_noftz_f32_slowpath - $__internal_0_$__cuda_sm20_sqrt_rn_f32_slowpath)
$__internal_0_$__cuda_sm20_sqrt_rn_f32_slowpath:
[----:B------:R-:W-:-:S13]  /*4540*/  LOP3.LUT P0, RZ, R0, 0x7fffffff, RZ, 0xc0, !PT ;  /* 0x7fffffff00ff7812 */ /* 0x000fda000780c0ff */
[----:B------:R-:W-:Y:S01]  /*4550*/  @!P0 IMAD.MOV.U32 R20, RZ, RZ, R0 ;  /* 0x000000ffff148224 */ /* 0x000fe200078e0000 */
[----:B------:R-:W-:Y:S06]  /*4560*/  @!P0 BRA `(.L_x_32) ;  /* 0x0000000000408947 */ /* 0x000fec0003800000 */
[----:B------:R-:W-:-:S13]  /*4570*/  FSETP.GEU.FTZ.AND P0, PT, R0, RZ, PT ;  /* 0x000000ff0000720b */ /* 0x000fda0003f1e000 */
[----:B------:R-:W-:Y:S01]  /*4580*/  @!P0 IMAD.MOV.U32 R20, RZ, RZ, 0x7fffffff ;  /* 0x7fffffffff148424 */ /* 0x000fe200078e00ff */
[----:B------:R-:W-:Y:S06]  /*4590*/  @!P0 BRA `(.L_x_32) ;  /* 0x0000000000348947 */ /* 0x000fec0003800000 */
[----:B------:R-:W-:-:S13]  /*45a0*/  FSETP.GTU.FTZ.AND P0, PT, |R0|, +INF , PT ;  /* 0x7f8000000000780b */ /* 0x000fda0003f1c200 */
[----:B------:R-:W-:Y:S01]  /*45b0*/  @P0 FADD.FTZ R20, R0, 1 ;  /* 0x3f80000000140421 */ /* 0x000fe20000010000 */
[----:B------:R-:W-:Y:S06]  /*45c0*/  @P0 BRA `(.L_x_32) ;  /* 0x0000000000280947 */ /* 0x000fec0003800000 */
[----:B------:R-:W-:-:S13]  /*45d0*/  FSETP.NEU.FTZ.AND P0, PT, |R0|, +INF , PT ;  /* 0x7f8000000000780b */ /* 0x000fda0003f1d200 */
[----:B------:R-:W-:-:S04]  /*45e0*/  @P0 FFMA R22, R0, 1.84467440737095516160e+19, RZ ;  /* 0x5f80000000160823 */ /* 0x000fc800000000ff */
[----:B------:R-:W0:Y:S02]  /*45f0*/  @P0 MUFU.RSQ R21, R22 ;  /* 0x0000001600150308 */ /* 0x000e240000001400 */
[----:B0-----:R-:W-:Y:S01]  /*4600*/  @P0 FMUL.FTZ R11, R22, R21 ;  /* 0x00000015160b0220 */ /* 0x001fe20000410000 */
[----:B------:R-:W-:-:S03]  /*4610*/  @P0 FMUL.FTZ R21, R21, 0.5 ;  /* 0x3f00000015150820 */ /* 0x000fc60000410000 */
[----:B------:R-:W-:-:S04]  /*4620*/  @P0 FADD.FTZ R20, -R11, -RZ ;  /* 0x800000ff0b140221 */ /* 0x000fc80000010100 */
[----:B------:R-:W-:Y:S01]  /*4630*/  @P0 FFMA R24, R11, R20, R22 ;  /* 0x000000140b180223 */ /* 0x000fe20000000016 */
[----:B------:R-:W-:-:S03]  /*4640*/  @!P0 IMAD.MOV.U32 R20, RZ, RZ, R0 ;  /* 0x000000ffff148224 */ /* 0x000fc600078e0000 */
[----:B------:R-:W-:-:S04]  /*4650*/  @P0 FFMA R21, R24, R21, R11 ;  /* 0x0000001518150223 */ /* 0x000fc8000000000b */
[----:B------:R-:W-:-:S07]  /*4660*/  @P0 FMUL.FTZ R20, R21, 2.3283064365386962891e-10 ;  /* 0x2f80000015140820 */ /* 0x000fce0000410000 */
.L_x_32:
[----:B------:R-:W-:-:S04]  /*4670*/  IMAD.MOV.U32 R11, RZ, RZ, 0x0 ;  /* 0x00000000ff0b7424 */ /* 0x000fc800078e00ff */
[----:B------:R-:W-:Y:S05]  /*4680*/  RET.REL.NODEC R10 `(rtruncnorm_kernel) ;  /* 0xffffffb80a5c7950 */ /* 0x000fea0003c3ffff */
        .weak           $__internal_1_$__cuda_sm3x_div_rn_noftz_f32_slowpath
        .type           $__internal_1_$__cuda_sm3x_div_rn_noftz_f32_slowpath,@function
        .size           $__internal_1_$__cuda_sm3x_div_rn_noftz_f32_slowpath,(.L_x_46 - $__internal_1_$__cuda_sm3x_div_rn_noftz_f32_slowpath)
$__internal_1_$__cuda_sm3x_div_rn_noftz_f32_slowpath:
[--C-:B------:R-:W-:Y:S01]  /*4690*/  SHF.R.U32.HI R17, RZ, 0x17, R11.reuse ;  /* 0x00000017ff117819 */ /* 0x100fe2000001160b */
[----:B------:R-:W-:Y:S01]  /*46a0*/  BSSY.RECONVERGENT B3, `(.L_x_33) ;  /* 0x0000065000037945 */ /* 0x000fe20003800200 */
[--C-:B------:R-:W-:Y:S01]  /*46b0*/  SHF.R.U32.HI R3, RZ, 0x17, R0.reuse ;  /* 0x00000017ff037819 */ /* 0x100fe20000011600 */
[----:B------:R-:W-:Y:S01]  /*46c0*/  IMAD.MOV.U32 R19, RZ, RZ, R0 ;  /* 0x000000ffff137224 */ /* 0x000fe200078e0000 */
[----:B------:R-:W-:Y:S01]  /*46d0*/  LOP3.LUT R17, R17, 0xff, RZ, 0xc0, !PT ;  /* 0x000000ff11117812 */ /* 0x000fe200078ec0ff */
[----:B------:R-:W-:Y:S01]  /*46e0*/  IMAD.MOV.U32 R20, RZ, RZ, R11 ;  /* 0x000000ffff147224 */ /* 0x000fe200078e000b */
[----:B------:R-:W-:-:S03]  /*46f0*/  LOP3.LUT R22, R3, 0xff, RZ, 0xc0, !PT ;  /* 0x000000ff03167812 */ /* 0x000fc600078ec0ff */
[----:B------:R-:W-:Y:S02]  /*4700*/  VIADD R23, R17, 0xffffffff ;  /* 0xffffffff11177836 */ /* 0x000fe40000000000 */
[----:B------:R-:W-:-:S03]  /*4710*/  VIADD R21, R22, 0xffffffff ;  /* 0xffffffff16157836 */ /* 0x000fc60000000000 */
[----:B------:R-:W-:-:S04]  /*4720*/  ISETP.GT.U32.AND P0, PT, R23, 0xfd, PT ;  /* 0x000000fd1700780c */ /* 0x000fc80003f04070 */
[----:B------:R-:W-:-:S13]  /*4730*/  ISETP.GT.U32.OR P0, PT, R21, 0xfd, P0 ;  /* 0x000000fd1500780c */ /* 0x000fda0000704470 */
[----:B------:R-:W-:Y:S01]  /*4740*/  @!P0 IMAD.MOV.U32 R18, RZ, RZ, RZ ;  /* 0x000000ffff128224 */ /* 0x000fe200078e00ff */
[----:B------:R-:W-:Y:S06]  /*4750*/  @!P0 BRA `(.L_x_34) ;  /* 0x0000000000608947 */ /* 0x000fec0003800000 */
[----:B------:R-:W-:Y:S01]  /*4760*/  FSETP.GTU.FTZ.AND P1, PT, |R11|, +INF , PT ;  /* 0x7f8000000b00780b */ /* 0x000fe20003f3c200 */
[----:B------:R-:W-:Y:S01]  /*4770*/  IMAD.MOV.U32 R3, RZ, RZ, R11 ;  /* 0x000000ffff037224 */ /* 0x000fe200078e000b */
[----:B------:R-:W-:-:S04]  /*4780*/  FSETP.GTU.FTZ.AND P0, PT, |R0|, +INF , PT ;  /* 0x7f8000000000780b */ /* 0x000fc80003f1c200 */
[----:B------:R-:W-:-:S13]  /*4790*/  PLOP3.LUT P0, PT, P0, P1, PT, 0xf8, 0x8f ;  /* 0x00000000008f781c */ /* 0x000fda0000703f70 */
[----:B------:R-:W-:Y:S05]  /*47a0*/  @P0 BRA `(.L_x_35) ;  /* 0x00000004004c0947 */ /* 0x000fea0003800000 */
[----:B------:R-:W-:-:S13]  /*47b0*/  LOP3.LUT P0, RZ, R20, 0x7fffffff, R19, 0xc8, !PT ;  /* 0x7fffffff14ff7812 */ /* 0x000fda000780c813 */
[----:B------:R-:W-:Y:S05]  /*47c0*/  @!P0 BRA `(.L_x_36) ;  /* 0x00000004003c8947 */ /* 0x000fea0003800000 */
[C---:B------:R-:W-:Y:S02]  /*47d0*/  FSETP.NEU.FTZ.AND P0, PT, |R0|.reuse, +INF , PT ;  /* 0x7f8000000000780b */ /* 0x040fe40003f1d200 */
[----:B------:R-:W-:Y:S02]  /*47e0*/  FSETP.NEU.FTZ.AND P3, PT, |R3|, +INF , PT ;  /* 0x7f8000000300780b */ /* 0x000fe40003f7d200 */
[----:B------:R-:W-:-:S11]  /*47f0*/  FSETP.NEU.FTZ.AND P1, PT, |R0|, +INF , PT ;  /* 0x7f8000000000780b */ /* 0x000fd60003f3d200 */
[----:B------:R-:W-:Y:S05]  /*4800*/  @!P3 BRA !P0, `(.L_x_36) ;  /* 0x00000004002cb947 */ /* 0x000fea0004000000 */
[----:B------:R-:W-:-:S04]  /*4810*/  LOP3.LUT P0, RZ, R19, 0x7fffffff, RZ, 0xc0, !PT ;  /* 0x7fffffff13ff7812 */ /* 0x000fc8000780c0ff */
[----:B------:R-:W-:-:S13]  /*4820*/  PLOP3.LUT P0, PT, P3, P0, PT, 0x2f, 0xf2 ;  /* 0x0000000000f2781c */ /* 0x000fda0001f00577 */
[----:B------:R-:W-:Y:S05]  /*4830*/  @P0 BRA `(.L_x_37) ;  /* 0x0000000400180947 */ /* 0x000fea0003800000 */
[----:B------:R-:W-:-:S04]  /*4840*/  LOP3.LUT P0, RZ, R20, 0x7fffffff, RZ, 0xc0, !PT ;  /* 0x7fffffff14ff7812 */ /* 0x000fc8000780c0ff */
[----:B------:R-:W-:-:S13]  /*4850*/  PLOP3.LUT P0, PT, P1, P0, PT, 0x2f, 0xf2 ;  /* 0x0000000000f2781c */ /* 0x000fda0000f00577 */
[----:B------:R-:W-:Y:S05]  /*4860*/  @P0 BRA `(.L_x_38) ;  /* 0x0000000400000947 */ /* 0x000fea0003800000 */
[----:B------:R-:W-:Y:S02]  /*4870*/  ISETP.GE.AND P0, PT, R21, RZ, PT ;  /* 0x000000ff1500720c */ /* 0x000fe40003f06270 */
[----:B------:R-:W-:-:S11]  /*4880*/  ISETP.GE.AND P1, PT, R23, RZ, PT ;  /* 0x000000ff1700720c */ /* 0x000fd60003f26270 */
[----:B------:R-:W-:Y:S02]  /*4890*/  @P0 IMAD.MOV.U32 R18, RZ, RZ, RZ ;  /* 0x000000ffff120224 */ /* 0x000fe400078e00ff */
[----:B------:R-:W-:Y:S01]  /*48a0*/  @!P0 FFMA R19, R0, 1.84467440737095516160e+19, RZ ;  /* 0x5f80000000138823 */ /* 0x000fe200000000ff */
[----:B------:R-:W-:Y:S02]  /*48b0*/  @!P0 IMAD.MOV.U32 R18, RZ, RZ, -0x40 ;  /* 0xffffffc0ff128424 */ /* 0x000fe400078e00ff */
[----:B------:R-:W-:Y:S02]  /*48c0*/  @!P1 FFMA R20, R3, 1.84467440737095516160e+19, RZ ;  /* 0x5f80000003149823 */ /* 0x000fe400000000ff */
[----:B------:R-:W-:-:S07]  /*48d0*/  @!P1 VIADD R18, R18, 0x40 ;  /* 0x0000004012129836 */ /* 0x000fce0000000000 */
.L_x_34:
[----:B------:R-:W-:Y:S01]  /*48e0*/  LEA R3, R17, 0xc0800000, 0x17 ;  /* 0xc080000011037811 */ /* 0x000fe200078eb8ff */
[----:B------:R-:W-:Y:S01]  /*48f0*/  VIADD R22, R22, 0xffffff81 ;  /* 0xffffff8116167836 */ /* 0x000fe20000000000 */
[----:B------:R-:W-:Y:S03]  /*4900*/  BSSY.RECONVERGENT B4, `(.L_x_39) ;  /* 0x0000035000047945 */ /* 0x000fe60003800200 */
[----:B------:R-:W-:Y:S02]  /*4910*/  IMAD.IADD R21, R20, 0x1, -R3 ;  /* 0x0000000114157824 */ /* 0x000fe400078e0a03 */
[C---:B------:R-:W-:Y:S02]  /*4920*/  IMAD R0, R22.reuse, -0x800000, R19 ;  /* 0xff80000016007824 */ /* 0x040fe400078e0213 */
[----:B------:R0:W1:Y:S01]  /*4930*/  MUFU.RCP R3, R21 ;  /* 0x0000001500037308 */ /* 0x0000620000001000 */
[----:B------:R-:W-:Y:S01]  /*4940*/  FADD.FTZ R23, -R21, -RZ ;  /* 0x800000ff15177221 */ /* 0x000fe20000010100 */
[----:B0-----:R-:W-:-:S05]  /*4950*/  IADD3 R21, PT, PT, R22, 0x7f, -R17 ;  /* 0x0000007f16157810 */ /* 0x001fca0007ffe811 */
[----:B------:R-:W-:Y:S02]  /*4960*/  IMAD.IADD R21, R21, 0x1, R18 ;  /* 0x0000000115157824 */ /* 0x000fe400078e0212 */
[----:B-1----:R-:W-:-:S04]  /*4970*/  FFMA R20, R3, R23, 1 ;  /* 0x3f80000003147423 */ /* 0x002fc80000000017 */
[----:B------:R-:W-:-:S04]  /*4980*/  FFMA R3, R3, R20, R3 ;  /* 0x0000001403037223 */ /* 0x000fc80000000003 */
[----:B------:R-:W-:-:S04]  /*4990*/  FFMA R20, R0, R3, RZ ;  /* 0x0000000300147223 */ /* 0x000fc800000000ff */
[----:B------:R-:W-:-:S04]  /*49a0*/  FFMA R19, R23, R20, R0 ;  /* 0x0000001417137223 */ /* 0x000fc80000000000 */
[----:B------:R-:W-:-:S04]  /*49b0*/  FFMA R20, R3, R19, R20 ;  /* 0x0000001303147223 */ /* 0x000fc80000000014 */
[----:B------:R-:W-:-:S04]  /*49c0*/  FFMA R19, R23, R20, R0 ;  /* 0x0000001417137223 */ /* 0x000fc80000000000 */
[----:B------:R-:W-:-:S05]  /*49d0*/  FFMA R0, R3, R19, R20 ;  /* 0x0000001303007223 */ /* 0x000fca0000000014 */
[----:B------:R-:W-:-:S04]  /*49e0*/  SHF.R.U32.HI R17, RZ, 0x17, R0 ;  /* 0x00000017ff117819 */ /* 0x000fc80000011600 */
[----:B------:R-:W-:-:S05]  /*49f0*/  LOP3.LUT R17, R17, 0xff, RZ, 0xc0, !PT ;  /* 0x000000ff11117812 */ /* 0x000fca00078ec0ff */
[----:B------:R-:W-:-:S04]  /*4a00*/  IMAD.IADD R22, R17, 0x1, R21 ;  /* 0x0000000111167824 */ /* 0x000fc800078e0215 */
[----:B------:R-:W-:-:S05]  /*4a10*/  VIADD R17, R22, 0xffffffff ;  /* 0xffffffff16117836 */ /* 0x000fca0000000000 */
[----:B------:R-:W-:-:S13]  /*4a20*/  ISETP.GE.U32.AND P0, PT, R17, 0xfe, PT ;  /* 0x000000fe1100780c */ /* 0x000fda0003f06070 */
[----:B------:R-:W-:Y:S05]  /*4a30*/  @!P0 BRA `(.L_x_40) ;  /* 0x0000000000808947 */ /* 0x000fea0003800000 */
[----:B------:R-:W-:-:S13]  /*4a40*/  ISETP.GT.AND P0, PT, R22, 0xfe, PT ;  /* 0x000000fe1600780c */ /* 0x000fda0003f04270 */
[----:B------:R-:W-:Y:S05]  /*4a50*/  @P0 BRA `(.L_x_41) ;  /* 0x00000000006c0947 */ /* 0x000fea0003800000 */
[----:B------:R-:W-:-:S13]  /*4a60*/  ISETP.GE.AND P0, PT, R22, 0x1, PT ;  /* 0x000000011600780c */ /* 0x000fda0003f06270 */
[----:B------:R-:W-:Y:S05]  /*4a70*/  @P0 BRA `(.L_x_42) ;  /* 0x0000000000740947 */ /* 0x000fea0003800000 */
[----:B------:R-:W-:Y:S02]  /*4a80*/  ISETP.GE.AND P0, PT, R22, -0x18, PT ;  /* 0xffffffe81600780c */ /* 0x000fe40003f06270 */
[----:B------:R-:W-:-:S11]  /*4a90*/  LOP3.LUT R0, R0, 0x80000000, RZ, 0xc0, !PT ;  /* 0x8000000000007812 */ /* 0x000fd600078ec0ff */
[----:B------:R-:W-:Y:S05]  /*4aa0*/  @!P0 BRA `(.L_x_42) ;  /* 0x0000000000688947 */ /* 0x000fea0003800000 */
[-CC-:B------:R-:W-:Y:S01]  /*4ab0*/  FFMA.RZ R17, R3, R19.reuse, R20.reuse ;  /* 0x0000001303117223 */ /* 0x180fe2000000c014 */
[C---:B------:R-:W-:Y:S02]  /*4ac0*/  ISETP.NE.AND P3, PT, R22.reuse, RZ, PT ;  /* 0x000000ff1600720c */ /* 0x040fe40003f65270 */
[C---:B------:R-:W-:Y:S02]  /*4ad0*/  ISETP.NE.AND P1, PT, R22.reuse, RZ, PT ;  /* 0x000000ff1600720c */ /* 0x040fe40003f25270 */
[----:B------:R-:W-:Y:S01]  /*4ae0*/  LOP3.LUT R18, R17, 0x7fffff, RZ, 0xc0, !PT ;  /* 0x007fffff11127812 */ /* 0x000fe200078ec0ff */
[CCC-:B------:R-:W-:Y:S01]  /*4af0*/  FFMA.RP R17, R3.reuse, R19.reuse, R20.reuse ;  /* 0x0000001303117223 */ /* 0x1c0fe20000008014 */
[----:B------:R-:W-:Y:S01]  /*4b00*/  FFMA.RM R20, R3, R19, R20 ;  /* 0x0000001303147223 */ /* 0x000fe20000004014 */
[----:B------:R-:W-:Y:S01]  /*4b10*/  VIADD R3, R22, 0x20 ;  /* 0x0000002016037836 */ /* 0x000fe20000000000 */
[----:B------:R-:W-:Y:S01]  /*4b20*/  LOP3.LUT R18, R18, 0x800000, RZ, 0xfc, !PT ;  /* 0x0080000012127812 */ /* 0x000fe200078efcff */
[----:B------:R-:W-:-:S02]  /*4b30*/  IMAD.MOV R19, RZ, RZ, -R22 ;  /* 0x000000ffff137224 */ /* 0x000fc400078e0a16 */
[----:B------:R-:W-:Y:S02]  /*4b40*/  FSETP.NEU.FTZ.AND P0, PT, R17, R20, PT ;  /* 0x000000141100720b */ /* 0x000fe40003f1d000 */
[----:B------:R-:W-:Y:S02]  /*4b50*/  SHF.L.U32 R3, R18, R3, RZ ;  /* 0x0000000312037219 */ /* 0x000fe400000006ff */
[----:B------:R-:W-:Y:S02]  /*4b60*/  SEL R17, R19, RZ, P3 ;  /* 0x000000ff13117207 */ /* 0x000fe40001800000 */
[----:B------:R-:W-:Y:S02]  /*4b70*/  ISETP.NE.AND P1, PT, R3, RZ, P1 ;  /* 0x000000ff0300720c */ /* 0x000fe40000f25270 */
[----:B------:R-:W-:Y:S02]  /*4b80*/  SHF.R.U32.HI R17, RZ, R17, R18 ;  /* 0x00000011ff117219 */ /* 0x000fe40000011612 */
[----:B------:R-:W-:-:S02]  /*4b90*/  PLOP3.LUT P0, PT, P0, P1, PT, 0xf8, 0x8f ;  /* 0x00000000008f781c */ /* 0x000fc40000703f70 */
[----:B------:R-:W-:Y:S02]  /*4ba0*/  SHF.R.U32.HI R18, RZ, 0x1, R17 ;  /* 0x00000001ff127819 */ /* 0x000fe40000011611 */
[----:B------:R-:W-:-:S04]  /*4bb0*/  SEL R3, RZ, 0x1, !P0 ;  /* 0x00000001ff037807 */ /* 0x000fc80004000000 */
[----:B------:R-:W-:-:S04]  /*4bc0*/  LOP3.LUT R20, R3, 0x1, R18, 0xf8, !PT ;  /* 0x0000000103147812 */ /* 0x000fc800078ef812 */
[----:B------:R-:W-:-:S05]  /*4bd0*/  LOP3.LUT R17, R20, R17, RZ, 0xc0, !PT ;  /* 0x0000001114117212 */ /* 0x000fca00078ec0ff */
[----:B------:R-:W-:-:S05]  /*4be0*/  IMAD.IADD R17, R18, 0x1, R17 ;  /* 0x0000000112117824 */ /* 0x000fca00078e0211 */
[----:B------:R-:W-:Y:S01]  /*4bf0*/  LOP3.LUT R0, R17, R0, RZ, 0xfc, !PT ;  /* 0x0000000011007212 */ /* 0x000fe200078efcff */
[----:B------:R-:W-:Y:S06]  /*4c00*/  BRA `(.L_x_42) ;  /* 0x0000000000107947 */ /* 0x000fec0003800000 */
.L_x_41:
[----:B------:R-:W-:-:S04]  /*4c10*/  LOP3.LUT R0, R0, 0x80000000, RZ, 0xc0, !PT ;  /* 0x8000000000007812 */ /* 0x000fc800078ec0ff */
[----:B------:R-:W-:Y:S01]  /*4c20*/  LOP3.LUT R0, R0, 0x7f800000, RZ, 0xfc, !PT ;  /* 0x7f80000000007812 */ /* 0x000fe200078efcff */
[----:B------:R-:W-:Y:S06]  /*4c30*/  BRA `(.L_x_42) ;  /* 0x0000000000047947 */ /* 0x000fec0003800000 */
.L_x_40:
[----:B------:R-:W-:-:S07]  /*4c40*/  IMAD R0, R21, 0x800000, R0 ;  /* 0x0080000015007824 */ /* 0x000fce00078e0200 */
.L_x_42:
[----:B------:R-:W-:Y:S05]  /*4c50*/  BSYNC.RECONVERGENT B4 ;  /* 0x0000000000047941 */ /* 0x000fea0003800200 */
.L_x_39:
[----:B------:R-:W-:Y:S05]  /*4c60*/  BRA `(.L_x_43) ;  /* 0x0000000000207947 */ /* 0x000fea0003800000 */
.L_x_38:
[----:B------:R-:W-:-:S04]  /*4c70*/  LOP3.LUT R0, R20, 0x80000000, R19, 0x48, !PT ;  /* 0x8000000014007812 */ /* 0x000fc800078e4813 */
[----:B------:R-:W-:Y:S01]  /*4c80*/  LOP3.LUT R0, R0, 0x7f800000, RZ, 0xfc, !PT ;  /* 0x7f80000000007812 */ /* 0x000fe200078efcff */
[----:B------:R-:W-:Y:S06]  /*4c90*/  BRA `(.L_x_43) ;  /* 0x0000000000147947 */ /* 0x000fec0003800000 */
.L_x_37:
[----:B------:R-:W-:Y:S01]  /*4ca0*/  LOP3.LUT R0, R20, 0x80000000, R19, 0x48, !PT ;  /* 0x8000000014007812 */ /* 0x000fe200078e4813 */
[----:B------:R-:W-:Y:S06]  /*4cb0*/  BRA `(.L_x_43) ;  /* 0x00000000000c7947 */ /* 0x000fec0003800000 */
.L_x_36:
[----:B------:R-:W0:Y:S01]  /*4cc0*/  MUFU.RSQ R0, -QNAN ;  /* 0xffc0000000007908 */ /* 0x000e220000001400 */
[----:B------:R-:W-:Y:S05]  /*4cd0*/  BRA `(.L_x_43) ;  /* 0x0000000000047947 */ /* 0x000fea0003800000 */
.L_x_35:
[----:B------:R-:W-:-:S07]  /*4ce0*/  FADD.FTZ R0, R0, R3 ;  /* 0x0000000300007221 */ /* 0x000fce0000010000 */
.L_x_43:
[----:B------:R-:W-:Y:S05]  /*4cf0*/  BSYNC.RECONVERGENT B3 ;  /* 0x0000000000037941 */ /* 0x000fea0003800200 */
.L_x_33:
[----:B------:R-:W-:-:S04]  /*4d00*/  IMAD.MOV.U32 R17, RZ, RZ, 0x0 ;  /* 0x00000000ff117424 */ /* 0x000fc800078e00ff */
[----:B0-----:R-:W-:Y:S05]  /*4d10*/  RET.REL.NODEC R16 `(rtruncnorm_kernel) ;  /* 0xffffffb010b87950 */ /* 0x001fea0003c3ffff */
.L_x_44:
[----:B------:R-:W-:-:S00]  /*4d20*/  BRA `(.L_x_44) ;  /* 0xfffffffc00fc7947 */ /* 0x000fc0000383ffff */
[----:B------:R-:W-:-:S00]  /*4d30*/  NOP ;  /* 0x0000000000007918 */ /* 0x000fc00000000000 */
        /* <DEDUP_REMOVED lines=12> */
.L_x_46:


//--------------------- .nv.global.init           --------------------------
	.section	.nv.global.init,"aw",@progbits
	.align	4
.nv.global.init:
	.type		mrg32k3aM1SubSeq,@object
	.size		mrg32k3aM1SubSeq,(mrg32k3aM2SubSeq - mrg32k3aM1SubSeq)
mrg32k3aM1SubSeq:
        /*0000*/ 	.byte	0x0b, 0xcc, 0xee, 0x04, 0x73, 0x29, 0x8b, 0x6f, 0xf6, 0x53, 0x03, 0xf6, 0x23, 0xf6, 0xea, 0xda
        /* <DEDUP_REMOVED lines=125> */
	.type		mrg32k3aM2SubSeq,@object
	.size		mrg32k3aM2SubSeq,(mrg32k3aM1 - mrg32k3aM2SubSeq)
mrg32k3aM2SubSeq:
        /* <DEDUP_REMOVED lines=126> */
	.type		mrg32k3aM1,@object
	.size		mrg32k3aM1,(mrg32k3aM1Seq - mrg32k3aM1)
mrg32k3aM1:
        /* <DEDUP_REMOVED lines=144> */
	.type		mrg32k3aM1Seq,@object
	.size		mrg32k3aM1Seq,(mrg32k3aM2 - mrg32k3aM1Seq)
mrg32k3aM1Seq:
        /* <DEDUP_REMOVED lines=144> */
	.type		mrg32k3aM2,@object
	.size		mrg32k3aM2,(mrg32k3aM2Seq - mrg32k3aM2)
mrg32k3aM2:
        /* <DEDUP_REMOVED lines=144> */
	.type		mrg32k3aM2Seq,@object
	.size		mrg32k3aM2Seq,(precalc_xorwow_matrix - mrg32k3aM2Seq)
mrg32k3aM2Seq:
        /* <DEDUP_REMOVED lines=144> */
	.type		precalc_xorwow_matrix,@object
	.size		precalc_xorwow_matrix,(precalc_xorwow_offset_matrix - precalc_xorwow_matrix)
precalc_xorwow_matrix:
        /* <DEDUP_REMOVED lines=6400> */
	.type		precalc_xorwow_offset_matrix,@object
	.size		precalc_xorwow_offset_matrix,(.L_1 - precalc_xorwow_offset_matrix)
precalc_xorwow_offset_matrix:
        /* <DEDUP_REMOVED lines=6400> */
.L_1:


//--------------------- .nv.shared.reserved.0     --------------------------
	.section	.nv.shared.reserved.0,"aw",@nobits
	.weak		__nv_reservedSMEM_offset_0_alias
	.size		__nv_reservedSMEM_offset_0_alias, 0, 64
	.other		__nv_reservedSMEM_offset_0_alias,@"STO_CUDA_RESERVED_SHARED STV_DEFAULT"
__nv_reservedSMEM_offset_0_alias:
	.zero		0
	.zero		64


//--------------------- .nv.constant0.rtruncnorm_kernel --------------------------
	.section	.nv.constant0.rtruncnorm_kernel,"a",@progbits
	.sectionflags	@""
	.align	4
.nv.constant0.rtruncnorm_kernel:
	.zero		960


//--------------------- SYMBOLS --------------------------

	.type		.nv.reservedSmem.offset0,@object
	.size		.nv.reservedSmem.offset0,0x4
